def matmul_kernel(
    a_ptr,
    b_ptr,
    c_ptr,
    M,
    N,
    K,
    stride_am,
    stride_ak,
    stride_bk,
    stride_bn,
    stride_cm,
    stride_cn,
    BLOCK_M: tl.constexpr,
    BLOCK_N: tl.constexpr,
    BLOCK_K: tl.constexpr,
    GROUP_M: tl.constexpr,
):
    pid = tl.program_id(axis=0)
    num_pid_m = tl.cdiv(M, BLOCK_M)
    num_pid_n = tl.cdiv(N, BLOCK_N)
    num_pid_in_group = GROUP_M * num_pid_n
    group_id = pid // num_pid_in_group
    first_pid_m = group_id * GROUP_M
    group_size_m = min(num_pid_m - first_pid_m, GROUP_M)
    pid_m = first_pid_m + ((pid % num_pid_in_group) % group_size_m)
    pid_n = (pid % num_pid_in_group) // group_size_m

    offs_am = (pid_m * BLOCK_M + tl.arange(0, BLOCK_M)) % M
    offs_bn = (pid_n * BLOCK_N + tl.arange(0, BLOCK_N)) % N
    offs_k = tl.arange(0, BLOCK_K)
    a_ptrs = a_ptr + offs_am[:, None] * stride_am + offs_k[None, :] * stride_ak
    b_ptrs = b_ptr + offs_k[:, None] * stride_bk + offs_bn[None, :] * stride_bn

    acc = tl.zeros((BLOCK_M, BLOCK_N), dtype=tl.float32)
    for kk in range(0, tl.cdiv(K, BLOCK_K)):
        a = tl.load(a_ptrs, mask=offs_k[None, :] < K - kk * BLOCK_K, other=0.0)
        b = tl.load(b_ptrs, mask=offs_k[:, None] < K - kk * BLOCK_K, other=0.0)
        acc = tl.dot(a, b, acc)
        a_ptrs += BLOCK_K * stride_ak
        b_ptrs += BLOCK_K * stride_bk

    c = acc.to(c_ptr.dtype.element_ty)
    offs_cm = pid_m * BLOCK_M + tl.arange(0, BLOCK_M)
    offs_cn = pid_n * BLOCK_N + tl.arange(0, BLOCK_N)
    c_ptrs = c_ptr + offs_cm[:, None] * stride_cm + offs_cn[None, :] * stride_cn
    mask = (offs_cm[:, None] < M) & (offs_cn[None, :] < N)
    tl.store(c_ptrs, c, mask=mask)

# config = {"BLOCK_K": 64, "BLOCK_M": 64, "BLOCK_N": 128, "GROUP_M": 4, "arch": "sm_100", "dtype": "fp8e4m3", "num_ctas": 1, "num_stages": 3, "num_warps": 4}
# arch = sm_100


// ===== COMPILED SASS (sm_100a) =====

	.target	sm_100a

	.elftype	@"ET_EXEC"


//--------------------- .note.nv.tkinfo           --------------------------
	.section	.note.nv.tkinfo,"",@"SHT_NOTE"
	.sectionflags	@"SHF_NOTE_NV_TKINFO"
	.tkinfo
        /*0018*/ 	.word	0x00000081
        /*0030*/ 	.string	""
        /*0030*/ 	.string	"ptxas-blackwell"
        /*0030*/ 	.string	"Cuda compilation tools, release 12.9, V12.9.86"
        /*0030*/ 	.string	"Build cuda_12.9.r12.9/compiler.36037853_0"
        /*0030*/ 	.string	"-v  -suppress-debug-info  -lineinfo  -arch sm_100a "



//--------------------- .note.nv.cuver            --------------------------
	.section	.note.nv.cuver,"",@"SHT_NOTE"
	.sectionflags	@"SHF_NOTE_NV_CUVER"
        /*0018*/ 	.short	0x0001
        /*001a*/ 	.short	0x0064
        /*001c*/ 	.short	0x0001
        /*001e*/ 	.short	0x0000
        /*0020*/ 	.short	0x0001
        /*0022*/ 	.short	0x0000


//--------------------- .nv.info                  --------------------------
	.section	.nv.info,"",@"SHT_CUDA_INFO"
	.align	4


	//----- nvinfo : EIATTR_REGCOUNT
	.align		4
        /*0000*/ 	.byte	0x04, 0x2f
        /*0002*/ 	.short	(.L_4 - .L_3)
	.align		4
.L_3:
        /*0004*/ 	.word	index@(matmul_kernel)
        /*0008*/ 	.word	0x000000ff


	//----- nvinfo : EIATTR_FRAME_SIZE
	.align		4
.L_4:
        /*000c*/ 	.byte	0x04, 0x11
        /*000e*/ 	.short	(.L_6 - .L_5)
	.align		4
.L_5:
        /*0010*/ 	.word	index@($__internal_2_$__cuda_sm10x_tcgen05_guardrail_trap_unallocated_columns_being_dealloced)
        /*0014*/ 	.word	0x00000100


	//----- nvinfo : EIATTR_FRAME_SIZE
	.align		4
.L_6:
        /*0018*/ 	.byte	0x04, 0x11
        /*001a*/ 	.short	(.L_8 - .L_7)
	.align		4
.L_7:
        /*001c*/ 	.word	index@($__internal_1_$__cuda_sm10x_tcgen05_guardrail_trap_phase_invalid_during_alloc)
        /*0020*/ 	.word	0x00000100


	//----- nvinfo : EIATTR_FRAME_SIZE
	.align		4
.L_8:
        /*0024*/ 	.byte	0x04, 0x11
        /*0026*/ 	.short	(.L_10 - .L_9)
	.align		4
.L_9:
        /*0028*/ 	.word	index@($__internal_0_$__cuda_sm10x_tcgen05_guardrail_trap_col_being_dealloced_not_returned_by_alloc)
        /*002c*/ 	.word	0x00000100


	//----- nvinfo : EIATTR_FRAME_SIZE
	.align		4
.L_10:
        /*0030*/ 	.byte	0x04, 0x11
        /*0032*/ 	.short	(.L_12 - .L_11)
	.align		4
.L_11:
        /*0034*/ 	.word	index@(matmul_kernel)
        /*0038*/ 	.word	0x00000100


	//----- nvinfo : EIATTR_MIN_STACK_SIZE
	.align		4
.L_12:
        /*003c*/ 	.byte	0x04, 0x12
        /*003e*/ 	.short	(.L_14 - .L_13)
	.align		4
.L_13:
        /*0040*/ 	.word	index@(matmul_kernel)
        /*0044*/ 	.word	0x00000100
.L_14:


//--------------------- .nv.info.matmul_kernel    --------------------------
	.section	.nv.info.matmul_kernel,"",@"SHT_CUDA_INFO"
	.sectionflags	@""
	.align	4


	//----- nvinfo : EIATTR_CUDA_API_VERSION
	.align		4
        /*0000*/ 	.byte	0x04, 0x37
        /*0002*/ 	.short	(.L_16 - .L_15)
.L_15:
        /*0004*/ 	.word	0x00000081


	//----- nvinfo : EIATTR_KPARAM_INFO
	.align		4
.L_16:
        /*0008*/ 	.byte	0x04, 0x17
        /*000a*/ 	.short	(.L_18 - .L_17)
.L_17:
        /*000c*/ 	.word	0x00000000
        /*0010*/ 	.short	0x000d
        /*0012*/ 	.short	0x0048
        /*0014*/ 	.byte	0x00, 0xf4, 0x21, 0x00


	//----- nvinfo : EIATTR_KPARAM_INFO
	.align		4
.L_18:
        /*0018*/ 	.byte	0x04, 0x17
        /*001a*/ 	.short	(.L_20 - .L_19)
.L_19:
        /*001c*/ 	.word	0x00000000
        /*0020*/ 	.short	0x000c
        /*0022*/ 	.short	0x0040
        /*0024*/ 	.byte	0x00, 0xf4, 0x21, 0x00


	//----- nvinfo : EIATTR_KPARAM_INFO
	.align		4
.L_20:
        /*0028*/ 	.byte	0x04, 0x17
        /*002a*/ 	.short	(.L_22 - .L_21)
.L_21:
        /*002c*/ 	.word	0x00000000
        /*0030*/ 	.short	0x000b
        /*0032*/ 	.short	0x0038
        /*0034*/ 	.byte	0x00, 0xf0, 0x11, 0x00


	//----- nvinfo : EIATTR_KPARAM_INFO
	.align		4
.L_22:
        /*0038*/ 	.byte	0x04, 0x17
        /*003a*/ 	.short	(.L_24 - .L_23)
.L_23:
        /*003c*/ 	.word	0x00000000
        /*0040*/ 	.short	0x000a
        /*0042*/ 	.short	0x0034
        /*0044*/ 	.byte	0x00, 0xf0, 0x11, 0x00


	//----- nvinfo : EIATTR_KPARAM_INFO
	.align		4
.L_24:
        /*0048*/ 	.byte	0x04, 0x17
        /*004a*/ 	.short	(.L_26 - .L_25)
.L_25:
        /*004c*/ 	.word	0x00000000
        /*0050*/ 	.short	0x0009
        /*0052*/ 	.short	0x0030
        /*0054*/ 	.byte	0x00, 0xf0, 0x11, 0x00


	//----- nvinfo : EIATTR_KPARAM_INFO
	.align		4
.L_26:
        /*0058*/ 	.byte	0x04, 0x17
        /*005a*/ 	.short	(.L_28 - .L_27)
.L_27:
        /*005c*/ 	.word	0x00000000
        /*0060*/ 	.short	0x0008
        /*0062*/ 	.short	0x002c
        /*0064*/ 	.byte	0x00, 0xf0, 0x11, 0x00


	//----- nvinfo : EIATTR_KPARAM_INFO
	.align		4
.L_28:
        /*0068*/ 	.byte	0x04, 0x17
        /*006a*/ 	.short	(.L_30 - .L_29)
.L_29:
        /*006c*/ 	.word	0x00000000
        /*0070*/ 	.short	0x0007
        /*0072*/ 	.short	0x0028
        /*0074*/ 	.byte	0x00, 0xf0, 0x11, 0x00


	//----- nvinfo : EIATTR_KPARAM_INFO
	.align		4
.L_30:
        /*0078*/ 	.byte	0x04, 0x17
        /*007a*/ 	.short	(.L_32 - .L_31)
.L_31:
        /*007c*/ 	.word	0x00000000
        /*0080*/ 	.short	0x0006
        /*0082*/ 	.short	0x0024
        /*0084*/ 	.byte	0x00, 0xf0, 0x11, 0x00


	//----- nvinfo : EIATTR_KPARAM_INFO
	.align		4
.L_32:
        /*0088*/ 	.byte	0x04, 0x17
        /*008a*/ 	.short	(.L_34 - .L_33)
.L_33:
        /*008c*/ 	.word	0x00000000
        /*0090*/ 	.short	0x0005
        /*0092*/ 	.short	0x0020
        /*0094*/ 	.byte	0x00, 0xf0, 0x11, 0x00


	//----- nvinfo : EIATTR_KPARAM_INFO
	.align		4
.L_34:
        /*0098*/ 	.byte	0x04, 0x17
        /*009a*/ 	.short	(.L_36 - .L_35)
.L_35:
        /*009c*/ 	.word	0x00000000
        /*00a0*/ 	.short	0x0004
        /*00a2*/ 	.short	0x001c
        /*00a4*/ 	.byte	0x00, 0xf0, 0x11, 0x00


	//----- nvinfo : EIATTR_KPARAM_INFO
	.align		4
.L_36:
        /*00a8*/ 	.byte	0x04, 0x17
        /*00aa*/ 	.short	(.L_38 - .L_37)
.L_37:
        /*00ac*/ 	.word	0x00000000
        /*00b0*/ 	.short	0x0003
        /*00b2*/ 	.short	0x0018
        /*00b4*/ 	.byte	0x00, 0xf0, 0x11, 0x00


	//----- nvinfo : EIATTR_KPARAM_INFO
	.align		4
.L_38:
        /*00b8*/ 	.byte	0x04, 0x17
        /*00ba*/ 	.short	(.L_40 - .L_39)
.L_39:
        /*00bc*/ 	.word	0x00000000
        /*00c0*/ 	.short	0x0002
        /*00c2*/ 	.short	0x0010
        /*00c4*/ 	.byte	0x00, 0xf4, 0x21, 0x00


	//----- nvinfo : EIATTR_KPARAM_INFO
	.align		4
.L_40:
        /*00c8*/ 	.byte	0x04, 0x17
        /*00ca*/ 	.short	(.L_42 - .L_41)
.L_41:
        /*00cc*/ 	.word	0x00000000
        /*00d0*/ 	.short	0x0001
        /*00d2*/ 	.short	0x0008
        /*00d4*/ 	.byte	0x00, 0xf4, 0x21, 0x00


	//----- nvinfo : EIATTR_KPARAM_INFO
	.align		4
.L_42:
        /*00d8*/ 	.byte	0x04, 0x17
        /*00da*/ 	.short	(.L_44 - .L_43)
.L_43:
        /*00dc*/ 	.word	0x00000000
        /*00e0*/ 	.short	0x0000
        /*00e2*/ 	.short	0x0000
        /*00e4*/ 	.byte	0x00, 0xf4, 0x21, 0x00


	//----- nvinfo : EIATTR_AT_ENTRY_FRAGMENTS
	.align		4
.L_44:
        /*00e8*/ 	.byte	0x04, 0x4f
        /*00ea*/ 	.short	(.L_46 - .L_45)


	//   ....[0]....
.L_45:
        /*00ec*/ 	.word	0x00000004


	//----- nvinfo : EIATTR_RESERVED_SMEM_USED
	.align		4
.L_46:
        /*00f0*/ 	.byte	0x01, 0x41
	.zero		2


	//----- nvinfo : EIATTR_SPARSE_MMA_MASK
	.align		4
        /*00f4*/ 	.byte	0x03, 0x50
        /*00f6*/ 	.short	0x0000


	//----- nvinfo : EIATTR_TCGEN05_1CTA_USED
	.align		4
        /*00f8*/ 	.byte	0x01, 0x51
	.zero		2


	//----- nvinfo : EIATTR_MAXREG_COUNT
	.align		4
        /*00fc*/ 	.byte	0x03, 0x1b
        /*00fe*/ 	.short	0x00ff


	//----- nvinfo : EIATTR_NUM_BARRIERS
	.align		4
        /*0100*/ 	.byte	0x02, 0x4c
        /*0102*/ 	.byte	0x01
	.zero		1


	//----- nvinfo : EIATTR_ANNOTATIONS
	.align		4
        /*0104*/ 	.byte	0x04, 0x55
        /*0106*/ 	.short	(.L_48 - .L_47)


	//   ....[0]....
.L_47:
        /*0108*/ 	.word	0x00000001
        /*010c*/ 	.byte	0xa0, 0x0b, 0x00, 0x00, 0x01, 0x00, 0x00, 0x00, 0xe0, 0x0b, 0x00, 0x00, 0x01, 0x00, 0x00, 0x00
        /* <DEDUP_REMOVED lines=62> */
        /*04fc*/ 	.byte	0x50, 0xd4, 0x00, 0x00, 0x01, 0x00, 0x00, 0x00, 0x70, 0xd4, 0x00, 0x00


	//----- nvinfo : EIATTR_INT_WARP_WIDE_INSTR_OFFSETS
	.align		4
.L_48:
        /*0508*/ 	.byte	0x04, 0x31
        /*050a*/ 	.short	(.L_50 - .L_49)


	//   ....[0]....
.L_49:
        /*050c*/ 	.word	0x000027a0


	//   ....[1]....
        /*0510*/ 	.word	0x000027b0


	//   ....[2]....
        /*0514*/ 	.word	0x00004fa0


	//   ....[3]....
        /*0518*/ 	.word	0x0000d980


	//   ....[4]....
        /*051c*/ 	.word	0x0000d9d0


	//----- nvinfo : EIATTR_COOP_GROUP_MASK_REGIDS
	.align		4
.L_50:
        /*0520*/ 	.byte	0x04, 0x29
        /*0522*/ 	.short	(.L_52 - .L_51)


	//   ....[0]....
.L_51:
        /*0524*/ 	.word	0xffffffff


	//   ....[1]....
        /*0528*/ 	.word	0xffffffff


	//   ....[2]....
        /*052c*/ 	.word	0xffffffff


	//   ....[3]....
        /*0530*/ 	.word	0xffffffff


	//----- nvinfo : EIATTR_COOP_GROUP_INSTR_OFFSETS
	.align		4
.L_52:
        /*0534*/ 	.byte	0x04, 0x28
        /*0536*/ 	.short	(.L_54 - .L_53)


	//   ....[0]....
.L_53:
        /*0538*/ 	.word	0x00000080


	//   ....[1]....
        /*053c*/ 	.word	0x00000340


	//   ....[2]....
        /*0540*/ 	.word	0x0000d810


	//   ....[3]....
        /*0544*/ 	.word	0x0000da80


	//----- nvinfo : EIATTR_VRC_CTA_INIT_COUNT
	.align		4
.L_54:
        /*0548*/ 	.byte	0x02, 0x4a
        /*054a*/ 	.byte	0x80
	.zero		1


	//----- nvinfo : EIATTR_MBARRIER_INSTR_OFFSETS
	.align		4
        /*054c*/ 	.byte	0x04, 0x39
        /*054e*/ 	.short	(.L_56 - .L_55)


	//   ....[0]....
.L_55:
        /*0550*/ 	.word	0x000028e0
        /*0554*/ 	.word	0x000000ff
        /*0558*/ 	.word	0x00000000
        /*055c*/ 	.short	0x0100
        /*055e*/ 	.byte	0x0a
	.zero		1


	//   ....[1]....
        /*0560*/ 	.word	0x00004fe0
        /*0564*/ 	.word	0x000000ff
        /*0568*/ 	.word	0x00006008
        /*056c*/ 	.short	0x0100
        /*056e*/ 	.byte	0x0d
	.zero		1


	//   ....[2]....
        /*0570*/ 	.word	0x00008460
        /*0574*/ 	.word	0x000000ff
        /*0578*/ 	.word	0x00000000
        /*057c*/ 	.short	0x010a
        /*057e*/ 	.byte	0x0a
	.zero		1


	//   ....[3]....
        /*0580*/ 	.word	0x0000aea0
        /*0584*/ 	.word	0x000000ff
        /*0588*/ 	.word	0x00000000
        /*058c*/ 	.short	0x010a
        /*058e*/ 	.byte	0x0a
	.zero		1


	//   ....[4]....
        /*0590*/ 	.word	0x0000af20
        /*0594*/ 	.word	0x000000ff
        /*0598*/ 	.word	0x00006000
        /*059c*/ 	.short	0x0108
        /*059e*/ 	.byte	0x0d
	.zero		1


	//   ....[5]....
        /*05a0*/ 	.word	0x0000afc0
        /*05a4*/ 	.word	0x000000ff
        /*05a8*/ 	.word	0x00006008
        /*05ac*/ 	.short	0x0108
        /*05ae*/ 	.byte	0x0d
	.zero		1


	//   ....[6]....
        /*05b0*/ 	.word	0x0000daa0
        /*05b4*/ 	.word	0x000000ff
        /*05b8*/ 	.word	0x00000000
        /*05bc*/ 	.short	0x010a
        /*05be*/ 	.byte	0x0a
	.zero		1


	//   ....[7]....
        /*05c0*/ 	.word	0x0000dad0
        /*05c4*/ 	.word	0x000000ff
        /*05c8*/ 	.word	0x00000000
        /*05cc*/ 	.short	0x010a
        /*05ce*/ 	.byte	0x0a
	.zero		1


	//----- nvinfo : EIATTR_NUM_MBARRIERS
	.align		4
.L_56:
        /*05d0*/ 	.byte	0x03, 0x38
        /*05d2*/ 	.short	0x0002


	//----- nvinfo : EIATTR_EXIT_INSTR_OFFSETS
	.align		4
        /*05d4*/ 	.byte	0x04, 0x1c
        /*05d6*/ 	.short	(.L_58 - .L_57)


	//   ....[0]....
.L_57:
        /*05d8*/ 	.word	0x0000da90


	//----- nvinfo : EIATTR_REQNTID
	.align		4
.L_58:
        /*05dc*/ 	.byte	0x04, 0x10
        /*05de*/ 	.short	(.L_60 - .L_59)
.L_59:
        /*05e0*/ 	.word	0x00000080
        /*05e4*/ 	.word	0x00000001
        /*05e8*/ 	.word	0x00000001


	//----- nvinfo : EIATTR_CRS_STACK_SIZE
	.align		4
.L_60:
        /*05ec*/ 	.byte	0x04, 0x1e
        /*05ee*/ 	.short	(.L_62 - .L_61)
.L_61:
        /*05f0*/ 	.word	0x00000000


	//----- nvinfo : EIATTR_CBANK_PARAM_SIZE
	.align		4
.L_62:
        /*05f4*/ 	.byte	0x03, 0x19
        /*05f6*/ 	.short	0x0050


	//----- nvinfo : EIATTR_PARAM_CBANK
	.align		4
        /*05f8*/ 	.byte	0x04, 0x0a
        /*05fa*/ 	.short	(.L_64 - .L_63)
	.align		4
.L_63:
        /*05fc*/ 	.word	index@(.nv.constant0.matmul_kernel)
        /*0600*/ 	.short	0x0380
        /*0602*/ 	.short	0x0050


	//----- nvinfo : EIATTR_SW_WAR
	.align		4
.L_64:
        /*0604*/ 	.byte	0x04, 0x36
        /*0606*/ 	.short	(.L_66 - .L_65)
.L_65:
        /*0608*/ 	.word	0x00000008
.L_66:


//--------------------- .nv.compat                --------------------------
	.section	.nv.compat,"",@"SHT_CUDA_COMPAT_INFO"
	.align	4
        /*0000*/ 	.byte	0x02, 0x02, 0x02, 0x00, 0x02, 0x05, 0x05, 0x00, 0x02, 0x03, 0x00, 0x00, 0x02, 0x06, 0x01, 0x00


//--------------------- .nv.callgraph             --------------------------
	.section	.nv.callgraph,"",@"SHT_CUDA_CALLGRAPH"
	.align	4
	.sectionentsize	8
	.align		4
        /*0000*/ 	.word	0x00000000
	.align		4
        /*0004*/ 	.word	0xffffffff
	.align		4
        /*0008*/ 	.word	0x00000000
	.align		4
        /*000c*/ 	.word	0xfffffffe
	.align		4
        /*0010*/ 	.word	0x00000000
	.align		4
        /*0014*/ 	.word	0xfffffffd
	.align		4
        /*0018*/ 	.word	0x00000000
	.align		4
        /*001c*/ 	.word	0xfffffffc


//--------------------- .text.matmul_kernel       --------------------------
	.section	.text.matmul_kernel,"ax",@progbits
	.align	128
        .global         matmul_kernel
        .type           matmul_kernel,@function
        .size           matmul_kernel,(.L_x_20 - matmul_kernel)
        .other          matmul_kernel,@"STO_CUDA_ENTRY STV_DEFAULT"
matmul_kernel:
.text.matmul_kernel:
[----:B------:R-:W0:Y:S01]  /*0000*/  LDC R1, c[0x0][0x37c] ;  /* 0x0000df00ff017b82 */ /* 0x000e220000000800 */
[----:B------:R-:W1:Y:S01]  /*0010*/  S2R R0, SR_TID.X ;  /* 0x0000000000007919 */ /* 0x000e620000002100 */
[----:B0-----:R-:W-:Y:S01]  /*0020*/  VIADD R1, R1, 0xffffff00 ;  /* 0xffffff0001017836 */ /* 0x001fe20000000000 */
[----:B------:R-:W0:Y:S01]  /*0030*/  LDCU.64 UR26, c[0x0][0x358] ;  /* 0x00006b00ff1a77ac */ /* 0x000e220008000a00 */
[----:B-1----:R-:W-:-:S13]  /*0040*/  ISETP.GE.U32.AND P0, PT, R0, 0x20, PT ;  /* 0x000000200000780c */ /* 0x002fda0003f06070 */
[----:B------:R-:W-:Y:S02]  /*0050*/  VOTEU.ANY UP0, P0 ;  /* 0x0000000000ff7886 */ /* 0x000fe40000000100 */
[----:B------:R-:W-:Y:S05]  /*0060*/  BRA.U UP0, `(.L_x_0) ;  /* 0x0000000100b87547 */ /* 0x000fea000b800000 */
[----:B------:R-:W1:Y:S01]  /*0070*/  S2UR UR6, SR_CgaCtaId ;  /* 0x00000000000679c3 */ /* 0x000e620000008800 */
[----:B------:R-:W-:Y:S01]  /*0080*/  NOP ;  /* 0x0000000000007918 */ /* 0x000fe20000000000 */
[----:B------:R-:W-:Y:S02]  /*0090*/  UMOV UR4, 0x40 ;  /* 0x0000004000047882 */ /* 0x000fe40000000000 */
[----:B-1----:R-:W-:-:S09]  /*00a0*/  ULEA UR4, UR6, UR4, 0x18 ;  /* 0x0000000406047291 */ /* 0x002fd2000f8ec0ff */
[----:B------:R-:W1:Y:S01]  /*00b0*/  LDS.U8 R0, [UR4] ;  /* 0x00000004ff007984 */ /* 0x000e620008000000 */
[----:B------:R-:W-:Y:S02]  /*00c0*/  UMOV UR4, 0x400 ;  /* 0x0000040000047882 */ /* 0x000fe40000000000 */
[----:B------:R-:W-:Y:S01]  /*00d0*/  ULEA UR4, UR6, UR4, 0x18 ;  /* 0x0000000406047291 */ /* 0x000fe2000f8ec0ff */
[----:B-1----:R-:W-:-:S13]  /*00e0*/  ISETP.NE.AND P0, PT, R0, RZ, PT ;  /* 0x000000ff0000720c */ /* 0x002fda0003f05270 */
[----:B------:R-:W-:Y:S05]  /*00f0*/  @P0 BRA `(.L_x_1) ;  /* 0x00000000007c0947 */ /* 0x000fea0003800000 */
[----:B------:R-:W-:-:S13]  /*0100*/  ELECT P0, URZ, PT ;  /* 0x0000000000ff782f */ /* 0x000fda0003800000 */
[----:B------:R-:W-:Y:S05]  /*0110*/  @!P0 BRA `(.L_x_2) ;  /* 0x0000000000848947 */ /* 0x000fea0003800000 */
[----:B------:R-:W-:Y:S01]  /*0120*/  UMOV UR5, 0x4 ;  /* 0x0000000400057882 */ /* 0x000fe20000000000 */
[----:B------:R-:W-:Y:S02]  /*0130*/  IMAD.MOV.U32 R4, RZ, RZ, 0x1 ;  /* 0x00000001ff047424 */ /* 0x000fe400078e00ff */
[----:B------:R-:W-:Y:S02]  /*0140*/  IMAD.MOV.U32 R5, RZ, RZ, 0xf ;  /* 0x0000000fff057424 */ /* 0x000fe400078e00ff */
[----:B------:R-:W-:Y:S04]  /*0150*/  DEPBAR.LE SB1, 0x36 ;  /* 0x00009d800000791a */ /* 0x000fe80000000000 */
[----:B------:R-:W1:Y:S02]  /*0160*/  UTCATOMSWS.FIND_AND_SET.ALIGN UP1, UR5, UR5 ;  /* 0x00000005000575e3 */ /* 0x000e640008020800 */
[----:B-1----:R-:W-:-:S04]  /*0170*/  PLOP3.LUT P0, PT, PT, PT, UP1, 0x80, 0x8 ;  /* 0x000000000008781c */ /* 0x002fc80003f0f018 */
[----:B------:R-:W-:-:S04]  /*0180*/  SEL R0, RZ, 0xffffffff, !P0 ;  /* 0xffffffffff007807 */ /* 0x000fc80004000000 */
[----:B------:R-:W-:Y:S01]  /*0190*/  ISETP.NE.AND P0, PT, R0, RZ, PT ;  /* 0x000000ff0000720c */ /* 0x000fe20003f05270 */
[----:B------:R-:W-:-:S12]  /*01a0*/  IMAD.U32 R0, RZ, RZ, UR5 ;  /* 0x00000005ff007e24 */ /* 0x000fd8000f8e00ff */
[----:B------:R-:W-:Y:S05]  /*01b0*/  @P0 BRA `(.L_x_3) ;  /* 0x0000000000240947 */ /* 0x000fea0003800000 */
.L_x_4:
[----:B------:R-:W-:Y:S05]  /*01c0*/  NANOSLEEP 0x64 ;  /* 0x000000640000795d */ /* 0x000fea0003800000 */
[----:B------:R-:W-:-:S05]  /*01d0*/  UMOV UR5, 0x4 ;  /* 0x0000000400057882 */ /* 0x000fca0000000000 */
[----:B------:R-:W-:Y:S04]  /*01e0*/  DEPBAR.LE SB1, 0x36 ;  /* 0x00009d800000791a */ /* 0x000fe80000000000 */
[----:B------:R-:W1:Y:S02]  /*01f0*/  UTCATOMSWS.FIND_AND_SET.ALIGN UP1, UR5, UR5 ;  /* 0x00000005000575e3 */ /* 0x000e640008020800 */
[----:B-1----:R-:W-:-:S04]  /*0200*/  PLOP3.LUT P0, PT, PT, PT, UP1, 0x80, 0x8 ;  /* 0x000000000008781c */ /* 0x002fc80003f0f018 */
[----:B------:R-:W-:-:S04]  /*0210*/  SEL R0, RZ, 0xffffffff, !P0 ;  /* 0xffffffffff007807 */ /* 0x000fc80004000000 */
[----:B------:R-:W-:Y:S01]  /*0220*/  ISETP.NE.AND P0, PT, R0, RZ, PT ;  /* 0x000000ff0000720c */ /* 0x000fe20003f05270 */
[----:B------:R-:W-:-:S12]  /*0230*/  IMAD.U32 R0, RZ, RZ, UR5 ;  /* 0x00000005ff007e24 */ /* 0x000fd8000f8e00ff */
[----:B------:R-:W-:Y:S05]  /*0240*/  @!P0 BRA `(.L_x_4) ;  /* 0xfffffffc00dc8947 */ /* 0x000fea000383ffff */
.L_x_3:
[C---:B------:R-:W-:Y:S01]  /*0250*/  VIADD R3, R0.reuse, 0x10 ;  /* 0x0000001000037836 */ /* 0x040fe20000000000 */
[----:B------:R-:W-:Y:S01]  /*0260*/  UMOV UR5, 0x50 ;  /* 0x0000005000057882 */ /* 0x000fe20000000000 */
[----:B------:R-:W-:Y:S01]  /*0270*/  SHF.L.U32 R2, R5, R0, RZ ;  /* 0x0000000005027219 */ /* 0x000fe200000006ff */
[----:B------:R-:W-:Y:S01]  /*0280*/  ULEA UR5, UR6, UR5, 0x18 ;  /* 0x0000000506057291 */ /* 0x000fe2000f8ec0ff */
[----:B------:R-:W-:Y:S01]  /*0290*/  IMAD.SHL.U32 R0, R0, 0x20, RZ ;  /* 0x0000002000007824 */ /* 0x000fe200078e00ff */
[----:B------:R-:W-:-:S04]  /*02a0*/  SHF.L.U32 R3, R4, R3, RZ ;  /* 0x0000000304037219 */ /* 0x000fc800000006ff */
[----:B------:R-:W-:-:S05]  /*02b0*/  LOP3.LUT R2, R3, R2, RZ, 0xfc, !PT ;  /* 0x0000000203027212 */ /* 0x000fca00078efcff */
[----:B------:R1:W-:Y:S04]  /*02c0*/  ATOMS.OR RZ, [UR5], R2 ;  /* 0x00000002ffff798c */ /* 0x0003e8000b000005 */
[----:B------:R1:W-:Y:S01]  /*02d0*/  STS [UR4], R0 ;  /* 0x00000000ff007988 */ /* 0x0003e20008000804 */
[----:B------:R-:W-:Y:S05]  /*02e0*/  BRA `(.L_x_2) ;  /* 0x0000000000107947 */ /* 0x000fea0003800000 */
.L_x_1:
[----:B------:R-:W-:Y:S01]  /*02f0*/  IMAD.MOV.U32 R0, RZ, RZ, -0x1 ;  /* 0xffffffffff007424 */ /* 0x000fe200078e00ff */
[----:B------:R-:W-:-:S04]  /*0300*/  MOV R2, 0x330 ;  /* 0x0000033000027802 */ /* 0x000fc80000000f00 */
[----:B------:R1:W-:Y:S03]  /*0310*/  STS [UR4], R0 ;  /* 0x00000000ff007988 */ /* 0x0003e60008000804 */
[----:B01----:R-:W-:Y:S05]  /*0320*/  CALL.REL.NOINC `($__internal_1_$__cuda_sm10x_tcgen05_guardrail_trap_phase_invalid_during_alloc) ;  /* 0x000000d800007944 */ /* 0x003fea0003c00000 */
.L_x_2:
[----:B------:R-:W-:Y:S05]  /*0330*/  WARPSYNC.ALL ;  /* 0x0000000000007948 */ /* 0x000fea0003800000 */
[----:B------:R-:W-:Y:S01]  /*0340*/  NOP ;  /* 0x0000000000007918 */ /* 0x000fe20000000000 */
.L_x_0:
[----:B------:R-:W2:Y:S01]  /*0350*/  LDC.64 R74, c[0x0][0x398] ;  /* 0x0000e600ff4a7b82 */ /* 0x000ea20000000a00 */
[----:B------:R-:W3:Y:S01]  /*0360*/  S2R R5, SR_CTAID.X ;  /* 0x0000000000057919 */ /* 0x000ee20000002500 */
[----:B------:R-:W4:Y:S01]  /*0370*/  LDCU UR30, c[0x0][0x3a0] ;  /* 0x00007400ff1e77ac */ /* 0x000f220008000800 */
[----:B------:R-:W5:Y:S01]  /*0380*/  S2R R163, SR_TID.X ;  /* 0x0000000000a37919 */ /* 0x000f620000002100 */
[----:B------:R-:W-:Y:S01]  /*0390*/  UMOV UR13, 0x400 ;  /* 0x00000400000d7882 */ /* 0x000fe20000000000 */
[----:B------:R-:W1:Y:S03]  /*03a0*/  LDCU.64 UR16, c[0x0][0x3a8] ;  /* 0x00007500ff1077ac */ /* 0x000e660008000a00 */
[----:B------:R-:W0:Y:S01]  /*03b0*/  S2UR UR5, SR_CgaCtaId ;  /* 0x00000000000579c3 */ /* 0x000e220000008800 */
[----:B------:R-:W0:Y:S01]  /*03c0*/  LDCU UR4, c[0x0][0x3a4] ;  /* 0x00007480ff0477ac */ /* 0x000e220008000800 */
[----:B------:R-:W0:Y:S01]  /*03d0*/  LDCU.128 UR20, c[0x0][0x380] ;  /* 0x00007000ff1477ac */ /* 0x000e220008000c00 */
[----:B------:R-:W-:Y:S01]  /*03e0*/  UMOV UR7, 0x1 ;  /* 0x0000000100077882 */ /* 0x000fe20000000000 */
[----:B----4-:R-:W-:Y:S01]  /*03f0*/  UIADD3 UR32, UPT, UPT, UR30, 0x3f, URZ ;  /* 0x0000003f1e207890 */ /* 0x010fe2000fffe0ff */
[----:B-12---:R-:W-:Y:S01]  /*0400*/  VIADD R0, R75, 0x7f ;  /* 0x0000007f4b007836 */ /* 0x006fe20000000000 */
[----:B------:R-:W-:-:S02]  /*0410*/  IABS R124, R75 ;  /* 0x0000004b007c7213 */ /* 0x000fc40000000000 */
[----:B------:R-:W-:Y:S01]  /*0420*/  UISETP.GT.AND UP1, UPT, UR32, 0x3f, UPT ;  /* 0x0000003f2000788c */ /* 0x000fe2000bf24270 */
[----:B------:R-:W-:Y:S01]  /*0430*/  IMAD.U32 R22, RZ, RZ, UR16 ;  /* 0x00000010ff167e24 */ /* 0x000fe2000f8e00ff */
[----:B------:R-:W-:Y:S01]  /*0440*/  SHF.R.S32.HI R3, RZ, 0x1f, R0 ;  /* 0x0000001fff037819 */ /* 0x000fe20000011400 */
[----:B0-----:R-:W-:-:S03]  /*0450*/  ULEA UR13, UR5, UR13, 0x18 ;  /* 0x0000000d050d7291 */ /* 0x001fc6000f8ec0ff */
[----:B------:R-:W-:Y:S02]  /*0460*/  LEA.HI R3, R3, R0, RZ, 0x7 ;  /* 0x0000000003037211 */ /* 0x000fe400078f38ff */
[----:B---3--:R-:W-:Y:S01]  /*0470*/  IABS R8, R5 ;  /* 0x0000000500087213 */ /* 0x008fe20000000000 */
[----:B------:R-:W-:Y:S01]  /*0480*/  UIADD3 UR10, UPT, UPT, UR13, 0x6000, URZ ;  /* 0x000060000d0a7890 */ /* 0x000fe2000fffe0ff */
[----:B------:R-:W-:Y:S02]  /*0490*/  SHF.R.S32.HI R3, RZ, 0x7, R3 ;  /* 0x00000007ff037819 */ /* 0x000fe40000011403 */
[----:B-----5:R-:W-:Y:S02]  /*04a0*/  SHF.R.U32.HI R242, RZ, 0x6, R163 ;  /* 0x00000006fff27819 */ /* 0x020fe400000116a3 */
[----:B------:R-:W-:Y:S01]  /*04b0*/  LEA.HI R158, R163, 0x1e, RZ, 0x1a ;  /* 0x0000001ea39e7811 */ /* 0x000fe200078fd0ff */
[----:B------:R-:W-:Y:S01]  /*04c0*/  IMAD.SHL.U32 R4, R3, 0x4, RZ ;  /* 0x0000000403047824 */ /* 0x000fe200078e00ff */
[----:B------:R-:W-:-:S02]  /*04d0*/  SGXT.U32 R242, R242, 0x1 ;  /* 0x00000001f2f2781a */ /* 0x000fc40000000000 */
[----:B------:R-:W-:Y:S01]  /*04e0*/  LEA.HI R161, R163, 0xe, RZ, 0x1a ;  /* 0x0000000ea3a17811 */ /* 0x000fe200078fd0ff */
[----:B------:R-:W-:Y:S01]  /*04f0*/  IMAD R62, R158, UR16, RZ ;  /* 0x000000109e3e7c24 */ /* 0x000fe2000f8e02ff */
[-C--:B------:R-:W-:Y:S02]  /*0500*/  IABS R7, R4.reuse ;  /* 0x0000000400077213 */ /* 0x080fe40000000000 */
[----:B------:R-:W-:Y:S01]  /*0510*/  IABS R10, R4 ;  /* 0x00000004000a7213 */ /* 0x000fe20000000000 */
[----:B------:R-:W-:Y:S01]  /*0520*/  IMAD R61, R161, UR16, RZ ;  /* 0x00000010a13d7c24 */ /* 0x000fe2000f8e02ff */
[----:B------:R-:W0:Y:S01]  /*0530*/  I2F.RP R0, R7 ;  /* 0x0000000700007306 */ /* 0x000e220000209400 */
[C---:B------:R-:W-:Y:S02]  /*0540*/  LEA.HI R160, R163.reuse, 0x2e, RZ, 0x1a ;  /* 0x0000002ea3a07811 */ /* 0x040fe400078fd0ff */
[C---:B------:R-:W-:Y:S02]  /*0550*/  LEA.HI R159, R163.reuse, 0x3e, RZ, 0x1a ;  /* 0x0000003ea39f7811 */ /* 0x040fe400078fd0ff */
[C---:B------:R-:W-:Y:S01]  /*0560*/  LOP3.LUT R166, R163.reuse, 0x3f, RZ, 0xc0, !PT ;  /* 0x0000003fa3a67812 */ /* 0x040fe200078ec0ff */
[----:B------:R-:W-:Y:S01]  /*0570*/  IMAD R63, R160, UR16, RZ ;  /* 0x00000010a03f7c24 */ /* 0x000fe2000f8e02ff */
[----:B------:R-:W-:Y:S01]  /*0580*/  LOP3.LUT R238, R163, 0x7f, RZ, 0xc0, !PT ;  /* 0x0000007fa3ee7812 */ /* 0x000fe200078ec0ff */
[----:B------:R-:W-:Y:S01]  /*0590*/  IMAD R64, R159, UR16, RZ ;  /* 0x000000109f407c24 */ /* 0x000fe2000f8e02ff */
[----:B0-----:R-:W0:Y:S02]  /*05a0*/  MUFU.RCP R0, R0 ;  /* 0x0000000000007308 */ /* 0x001e240000001000 */
[----:B0-----:R-:W-:-:S02]  /*05b0*/  VIADD R2, R0, 0xffffffe ;  /* 0x0ffffffe00027836 */ /* 0x001fc40000000000 */
[----:B------:R-:W-:-:S04]  /*05c0*/  IMAD.MOV R0, RZ, RZ, -R10 ;  /* 0x000000ffff007224 */ /* 0x000fc800078e0a0a */
[----:B------:R0:W1:Y:S02]  /*05d0*/  F2I.FTZ.U32.TRUNC.NTZ R3, R2 ;  /* 0x0000000200037305 */ /* 0x000064000021f000 */
[----:B0-----:R-:W-:Y:S02]  /*05e0*/  IMAD.MOV.U32 R2, RZ, RZ, RZ ;  /* 0x000000ffff027224 */ /* 0x001fe400078e00ff */
[----:B-1----:R-:W-:-:S04]  /*05f0*/  IMAD.MOV R6, RZ, RZ, -R3 ;  /* 0x000000ffff067224 */ /* 0x002fc800078e0a03 */
[----:B------:R-:W-:Y:S02]  /*0600*/  IMAD R9, R6, R7, RZ ;  /* 0x0000000706097224 */ /* 0x000fe400078e02ff */
[----:B------:R-:W-:Y:S02]  /*0610*/  IMAD.MOV.U32 R6, RZ, RZ, R8 ;  /* 0x000000ffff067224 */ /* 0x000fe400078e0008 */
[----:B------:R-:W-:-:S06]  /*0620*/  IMAD.HI.U32 R3, R3, R9, R2 ;  /* 0x0000000903037227 */ /* 0x000fcc00078e0002 */
[----:B------:R-:W-:-:S04]  /*0630*/  IMAD.HI.U32 R3, R3, R6, RZ ;  /* 0x0000000603037227 */ /* 0x000fc800078e00ff */
[----:B------:R-:W-:Y:S01]  /*0640*/  IMAD R0, R3, R0, R6 ;  /* 0x0000000003007224 */ /* 0x000fe200078e0206 */
[----:B------:R-:W-:Y:S04]  /*0650*/  BAR.SYNC.DEFER_BLOCKING 0x0 ;  /* 0x0000000000007b1d */ /* 0x000fe80000010000 */
[----:B------:R-:W-:-:S13]  /*0660*/  ISETP.GT.U32.AND P1, PT, R7, R0, PT ;  /* 0x000000000700720c */ /* 0x000fda0003f24070 */
[----:B------:R-:W-:Y:S02]  /*0670*/  @!P1 IMAD.IADD R0, R0, 0x1, -R7 ;  /* 0x0000000100009824 */ /* 0x000fe400078e0a07 */
[----:B------:R-:W-:Y:S01]  /*0680*/  @!P1 VIADD R3, R3, 0x1 ;  /* 0x0000000103039836 */ /* 0x000fe20000000000 */
[----:B------:R-:W-:Y:S02]  /*0690*/  ISETP.NE.AND P1, PT, R4, RZ, PT ;  /* 0x000000ff0400720c */ /* 0x000fe40003f25270 */
[----:B------:R-:W-:Y:S02]  /*06a0*/  ISETP.GE.U32.AND P0, PT, R0, R7, PT ;  /* 0x000000070000720c */ /* 0x000fe40003f06070 */
[----:B------:R-:W-:-:S04]  /*06b0*/  LOP3.LUT R0, R5, R4, RZ, 0x3c, !PT ;  /* 0x0000000405007212 */ /* 0x000fc800078e3cff */
[----:B------:R-:W-:Y:S01]  /*06c0*/  ISETP.GE.AND P2, PT, R0, RZ, PT ;  /* 0x000000ff0000720c */ /* 0x000fe20003f46270 */
[----:B------:R-:W-:-:S06]  /*06d0*/  VIADD R0, R74, 0x3f ;  /* 0x0000003f4a007836 */ /* 0x000fcc0000000000 */
[----:B------:R-:W-:-:S04]  /*06e0*/  @P0 VIADD R3, R3, 0x1 ;  /* 0x0000000103030836 */ /* 0x000fc80000000000 */
[----:B------:R-:W-:Y:S01]  /*06f0*/  IMAD.MOV.U32 R2, RZ, RZ, R3 ;  /* 0x000000ffff027224 */ /* 0x000fe200078e0003 */
[----:B------:R-:W-:-:S03]  /*0700*/  SHF.R.S32.HI R3, RZ, 0x1f, R0 ;  /* 0x0000001fff037819 */ /* 0x000fc60000011400 */
[----:B------:R-:W-:Y:S01]  /*0710*/  @!P2 IMAD.MOV R2, RZ, RZ, -R2 ;  /* 0x000000ffff02a224 */ /* 0x000fe200078e0a02 */
[----:B------:R-:W-:Y:S02]  /*0720*/  @!P1 LOP3.LUT R2, RZ, R4, RZ, 0x33, !PT ;  /* 0x00000004ff029212 */ /* 0x000fe400078e33ff */
[----:B------:R-:W-:-:S03]  /*0730*/  LEA.HI R3, R3, R0, RZ, 0x6 ;  /* 0x0000000003037211 */ /* 0x000fc600078f30ff */
[----:B------:R-:W-:Y:S02]  /*0740*/  IMAD.SHL.U32 R9, R2, 0x4, RZ ;  /* 0x0000000402097824 */ /* 0x000fe400078e00ff */
[----:B------:R-:W-:-:S03]  /*0750*/  IMAD.MOV R2, RZ, RZ, -R2 ;  /* 0x000000ffff027224 */ /* 0x000fc600078e0a02 */
[----:B------:R-:W-:Y:S01]  /*0760*/  LEA.HI.SX32 R3, R3, -R9, 0x1a ;  /* 0x8000000903037211 */ /* 0x000fe200078fd2ff */
[----:B------:R-:W-:Y:S02]  /*0770*/  IMAD R10, R4, R2, R5 ;  /* 0x00000002040a7224 */ /* 0x000fe400078e0205 */
[----:B------:R-:W-:Y:S01]  /*0780*/  IMAD.MOV.U32 R2, RZ, RZ, RZ ;  /* 0x000000ffff027224 */ /* 0x000fe200078e00ff */
[----:B------:R-:W-:Y:S02]  /*0790*/  VIMNMX R11, PT, PT, R3, 0x4, PT ;  /* 0x00000004030b7848 */ /* 0x000fe40003fe0100 */
[----:B------:R-:W-:Y:S02]  /*07a0*/  IABS R4, R10 ;  /* 0x0000000a00047213 */ /* 0x000fe40000000000 */
[----:B------:R-:W-:-:S04]  /*07b0*/  IABS R8, R11 ;  /* 0x0000000b00087213 */ /* 0x000fc80000000000 */
[----:B------:R-:W0:Y:S08]  /*07c0*/  I2F.RP R0, R8 ;  /* 0x0000000800007306 */ /* 0x000e300000209400 */
[----:B0-----:R-:W0:Y:S02]  /*07d0*/  MUFU.RCP R0, R0 ;  /* 0x0000000000007308 */ /* 0x001e240000001000 */
[----:B0-----:R-:W-:Y:S01]  /*07e0*/  VIADD R3, R0, 0xffffffe ;  /* 0x0ffffffe00037836 */ /* 0x001fe20000000000 */
[----:B------:R-:W-:-:S05]  /*07f0*/  IABS R0, R11 ;  /* 0x0000000b00007213 */ /* 0x000fca0000000000 */
[----:B------:R-:W0:Y:S02]  /*0800*/  F2I.FTZ.U32.TRUNC.NTZ R3, R3 ;  /* 0x0000000300037305 */ /* 0x000e24000021f000 */
[----:B0-----:R-:W-:-:S04]  /*0810*/  IMAD.MOV R7, RZ, RZ, -R3 ;  /* 0x000000ffff077224 */ /* 0x001fc800078e0a03 */
[----:B------:R-:W-:Y:S02]  /*0820*/  IMAD R5, R7, R8, RZ ;  /* 0x0000000807057224 */ /* 0x000fe400078e02ff */
[----:B------:R-:W0:Y:S02]  /*0830*/  I2F.RP R7, R124 ;  /* 0x0000007c00077306 */ /* 0x000e240000209400 */
[----:B------:R-:W-:Y:S01]  /*0840*/  IMAD.HI.U32 R2, R3, R5, R2 ;  /* 0x0000000503027227 */ /* 0x000fe200078e0002 */
[----:B------:R-:W-:-:S03]  /*0850*/  IABS R5, R74 ;  /* 0x0000004a00057213 */ /* 0x000fc60000000000 */
[----:B------:R-:W-:Y:S02]  /*0860*/  IMAD.MOV.U32 R3, RZ, RZ, R4 ;  /* 0x000000ffff037224 */ /* 0x000fe400078e0004 */
[----:B------:R-:W-:Y:S02]  /*0870*/  IMAD.MOV R4, RZ, RZ, -R0 ;  /* 0x000000ffff047224 */ /* 0x000fe400078e0a00 */
[----:B------:R-:W-:-:S04]  /*0880*/  IMAD.HI.U32 R2, R2, R3, RZ ;  /* 0x0000000302027227 */ /* 0x000fc800078e00ff */
[----:B------:R-:W-:Y:S01]  /*0890*/  IMAD R3, R2, R4, R3 ;  /* 0x0000000402037224 */ /* 0x000fe200078e0203 */
[----:B0-----:R-:W0:Y:S01]  /*08a0*/  MUFU.RCP R7, R7 ;  /* 0x0000000700077308 */ /* 0x001e220000001000 */
[----:B------:R-:W-:-:S03]  /*08b0*/  IMAD.MOV.U32 R0, RZ, RZ, R5 ;  /* 0x000000ffff007224 */ /* 0x000fc600078e0005 */
[----:B------:R-:W-:-:S04]  /*08c0*/  ISETP.GT.U32.AND P1, PT, R8, R3, PT ;  /* 0x000000030800720c */ /* 0x000fc80003f24070 */
[----:B------:R-:W1:Y:S09]  /*08d0*/  I2F.RP R6, R0 ;  /* 0x0000000000067306 */ /* 0x000e720000209400 */
[----:B------:R-:W-:Y:S02]  /*08e0*/  @!P1 IMAD.IADD R3, R3, 0x1, -R8 ;  /* 0x0000000103039824 */ /* 0x000fe400078e0a08 */
[----:B0-----:R-:W-:Y:S01]  /*08f0*/  VIADD R4, R7, 0xffffffe ;  /* 0x0ffffffe07047836 */ /* 0x001fe20000000000 */
[----:B------:R-:W-:Y:S01]  /*0900*/  SHF.R.U32.HI R7, RZ, 0x6, R163 ;  /* 0x00000006ff077819 */ /* 0x000fe200000116a3 */
[----:B------:R-:W-:Y:S01]  /*0910*/  @!P1 VIADD R2, R2, 0x1 ;  /* 0x0000000102029836 */ /* 0x000fe20000000000 */
[----:B------:R-:W-:Y:S01]  /*0920*/  ISETP.GE.U32.AND P0, PT, R3, R8, PT ;  /* 0x000000080300720c */ /* 0x000fe20003f06070 */
[----:B-1----:R-:W0:Y:S01]  /*0930*/  MUFU.RCP R6, R6 ;  /* 0x0000000600067308 */ /* 0x002e220000001000 */
[----:B------:R-:W-:Y:S01]  /*0940*/  LOP3.LUT R3, R10, R11, RZ, 0x3c, !PT ;  /* 0x0000000b0a037212 */ /* 0x000fe200078e3cff */
[----:B------:R-:W1:Y:S01]  /*0950*/  LDS R8, [UR13] ;  /* 0x0000000dff087984 */ /* 0x000e620008000800 */
[----:B------:R-:W-:Y:S02]  /*0960*/  BAR.SYNC.DEFER_BLOCKING 0x0 ;  /* 0x0000000000007b1d */ /* 0x000fe40000010000 */
[----:B------:R-:W-:-:S02]  /*0970*/  ISETP.GE.AND P2, PT, R3, RZ, PT ;  /* 0x000000ff0300720c */ /* 0x000fc40003f46270 */
[----:B------:R-:W-:Y:S02]  /*0980*/  ISETP.NE.AND P1, PT, R11, RZ, PT ;  /* 0x000000ff0b00720c */ /* 0x000fe40003f25270 */
[----:B------:R-:W-:Y:S01]  /*0990*/  SHF.R.U32.HI R3, RZ, 0x5, R163 ;  /* 0x00000005ff037819 */ /* 0x000fe200000116a3 */
[----:B------:R2:W3:Y:S02]  /*09a0*/  F2I.FTZ.U32.TRUNC.NTZ R5, R4 ;  /* 0x0000000400057305 */ /* 0x0004e4000021f000 */
[----:B------:R-:W-:Y:S01]  /*09b0*/  @P0 VIADD R2, R2, 0x1 ;  /* 0x0000000102020836 */ /* 0x000fe20000000000 */
[----:B------:R-:W-:Y:S02]  /*09c0*/  PLOP3.LUT P0, PT, PT, PT, UP1, 0x80, 0x8 ;  /* 0x000000000008781c */ /* 0x000fe40003f0f018 */
[----:B------:R-:W-:Y:S01]  /*09d0*/  R2UR UR8, R3 ;  /* 0x00000000030872ca */ /* 0x000fe200000e0000 */
[----:B0-----:R-:W-:Y:S02]  /*09e0*/  VIADD R6, R6, 0xffffffe ;  /* 0x0ffffffe06067836 */ /* 0x001fe40000000000 */
[----:B------:R-:W-:-:S02]  /*09f0*/  @!P2 IMAD.MOV R2, RZ, RZ, -R2 ;  /* 0x000000ffff02a224 */ /* 0x000fc400078e0a02 */
[----:B------:R-:W0:Y:S01]  /*0a00*/  F2I.FTZ.U32.TRUNC.NTZ R3, R6 ;  /* 0x0000000600037305 */ /* 0x000e22000021f000 */
[----:B------:R-:W-:Y:S01]  /*0a10*/  @!P1 LOP3.LUT R2, RZ, R11, RZ, 0x33, !PT ;  /* 0x0000000bff029212 */ /* 0x000fe200078e33ff */
[----:B--2---:R-:W-:Y:S02]  /*0a20*/  IMAD.MOV.U32 R4, RZ, RZ, RZ ;  /* 0x000000ffff047224 */ /* 0x004fe400078e00ff */
[--C-:B---3--:R-:W-:Y:S02]  /*0a30*/  IMAD.MOV R125, RZ, RZ, -R5.reuse ;  /* 0x000000ffff7d7224 */ /* 0x108fe400078e0a05 */
[----:B------:R-:W-:Y:S02]  /*0a40*/  IMAD.SHL.U32 R129, R2, 0x80, RZ ;  /* 0x0000008002817824 */ /* 0x000fe400078e00ff */
[----:B------:R-:W-:Y:S02]  /*0a50*/  IMAD R125, R125, R124, RZ ;  /* 0x0000007c7d7d7224 */ /* 0x000fe400078e02ff */
[C---:B------:R-:W-:Y:S01]  /*0a60*/  IMAD.IADD R215, R129.reuse, 0x1, R158 ;  /* 0x0000000181d77824 */ /* 0x040fe200078e029e */
[----:B------:R-:W-:Y:S01]  /*0a70*/  LOP3.LUT R237, R129, R242, RZ, 0xfc, !PT ;  /* 0x000000f281ed7212 */ /* 0x000fe200078efcff */
[----:B------:R-:W-:Y:S01]  /*0a80*/  IMAD.HI.U32 R125, R5, R125, R4 ;  /* 0x0000007d057d7227 */ /* 0x000fe200078e0004 */
[----:B------:R-:W-:-:S02]  /*0a90*/  SGXT.U32 R4, R7, 0x1 ;  /* 0x000000010704781a */ /* 0x000fc40000000000 */
[----:B------:R-:W-:Y:S01]  /*0aa0*/  IABS R123, R237 ;  /* 0x000000ed007b7213 */ /* 0x000fe20000000000 */
[--C-:B0-----:R-:W-:Y:S01]  /*0ab0*/  IMAD.MOV R7, RZ, RZ, -R3.reuse ;  /* 0x000000ffff077224 */ /* 0x101fe200078e0a03 */
[----:B------:R-:W-:Y:S01]  /*0ac0*/  ISETP.LT.AND P0, PT, R4, UR30, P0 ;  /* 0x0000001e04007c0c */ /* 0x000fe20008701270 */
[----:B------:R-:W-:Y:S01]  /*0ad0*/  IMAD.MOV R4, RZ, RZ, -R2 ;  /* 0x000000ffff047224 */ /* 0x000fe200078e0a02 */
[--C-:B------:R-:W-:Y:S01]  /*0ae0*/  LOP3.LUT R229, R129, 0x2, R242.reuse, 0xfe, !PT ;  /* 0x0000000281e57812 */ /* 0x100fe200078efef2 */
[----:B------:R-:W-:Y:S01]  /*0af0*/  IMAD.HI.U32 R2, R125, R123, RZ ;  /* 0x0000007b7d027227 */ /* 0x000fe200078e00ff */
[----:B------:R-:W-:Y:S02]  /*0b00*/  LOP3.LUT R224, R129, 0xc, R242, 0xfe, !PT ;  /* 0x0000000c81e07812 */ /* 0x000fe400078efef2 */
[----:B------:R-:W-:Y:S01]  /*0b10*/  IABS R122, R229 ;  /* 0x000000e5007a7213 */ /* 0x000fe20000000000 */
[----:B------:R-:W-:Y:S01]  /*0b20*/  IMAD.MOV R6, RZ, RZ, -R2 ;  /* 0x000000ffff067224 */ /* 0x000fe200078e0a02 */
[----:B------:R-:W-:Y:S01]  /*0b30*/  IABS R117, R224 ;  /* 0x000000e000757213 */ /* 0x000fe20000000000 */
[----:B------:R-:W-:Y:S01]  /*0b40*/  IMAD R7, R7, R0, RZ ;  /* 0x0000000007077224 */ /* 0x000fe200078e02ff */
[C-C-:B------:R-:W-:Y:S01]  /*0b50*/  LOP3.LUT R228, R129.reuse, 0x4, R242.reuse, 0xfe, !PT ;  /* 0x0000000481e47812 */ /* 0x140fe200078efef2 */
[----:B------:R-:W-:Y:S01]  /*0b60*/  IMAD.MOV.U32 R2, RZ, RZ, RZ ;  /* 0x000000ffff027224 */ /* 0x000fe200078e00ff */
[--C-:B------:R-:W-:Y:S01]  /*0b70*/  LOP3.LUT R227, R129, 0x6, R242.reuse, 0xfe, !PT ;  /* 0x0000000681e37812 */ /* 0x100fe200078efef2 */
[----:B------:R-:W-:Y:S01]  /*0b80*/  IMAD.HI.U32 R5, R125, R122, RZ ;  /* 0x0000007a7d057227 */ /* 0x000fe200078e00ff */
[----:B------:R-:W-:Y:S01]  /*0b90*/  LOP3.LUT R220, R129, 0x14, R242, 0xfe, !PT ;  /* 0x0000001481dc7812 */ /* 0x000fe200078efef2 */
[----:B------:R-:W-:Y:S01]  /*0ba0*/  STL [R1+0x8c], R229 ;  /* 0x00008ce501007387 */ /* 0x000fe20000100800 */
[----:B------:R-:W-:Y:S01]  /*0bb0*/  IABS R121, R228 ;  /* 0x000000e400797213 */ /* 0x000fe20000000000 */
[----:B------:R-:W-:Y:S01]  /*0bc0*/  IMAD.HI.U32 R2, R3, R7, R2 ;  /* 0x0000000703027227 */ /* 0x000fe200078e0002 */
[--C-:B------:R-:W-:Y:S01]  /*0bd0*/  LOP3.LUT R226, R129, 0x8, R242.reuse, 0xfe, !PT ;  /* 0x0000000881e27812 */ /* 0x100fe200078efef2 */
[----:B------:R-:W-:Y:S01]  /*0be0*/  STL [R1+0x88], R228 ;  /* 0x000088e401007387 */ /* 0x000fe20000100800 */
[----:B------:R-:W-:Y:S01]  /*0bf0*/  IABS R120, R227 ;  /* 0x000000e300787213 */ /* 0x000fe20000000000 */
[----:B------:R-:W-:Y:S01]  /*0c00*/  IMAD.HI.U32 R7, R125, R117, RZ ;  /* 0x000000757d077227 */ /* 0x000fe200078e00ff */
[----:B------:R-:W-:Y:S01]  /*0c10*/  IABS R113, R220 ;  /* 0x000000dc00717213 */ /* 0x000fe20000000000 */
[----:B------:R-:W-:Y:S01]  /*0c20*/  STL [R1+0x84], R227 ;  /* 0x000084e301007387 */ /* 0x000fe20000100800 */
[----:B------:R-:W-:Y:S01]  /*0c30*/  LOP3.LUT R225, R129, 0xa, R242, 0xfe, !PT ;  /* 0x0000000a81e17812 */ /* 0x000fe200078efef2 */
[----:B------:R-:W-:Y:S01]  /*0c40*/  IMAD R4, R11, R4, R10 ;  /* 0x000000040b047224 */ /* 0x000fe200078e020a */
[----:B------:R-:W-:Y:S01]  /*0c50*/  IABS R119, R226 ;  /* 0x000000e200777213 */ /* 0x000fe20000000000 */
[----:B------:R-:W-:Y:S01]  /*0c60*/  IMAD.MOV R5, RZ, RZ, -R5 ;  /* 0x000000ffff057224 */ /* 0x000fe200078e0a05 */
[----:B------:R-:W-:Y:S01]  /*0c70*/  LOP3.LUT R222, R129, 0x10, R242, 0xfe, !PT ;  /* 0x0000001081de7812 */ /* 0x000fe200078efef2 */
[----:B------:R-:W-:Y:S01]  /*0c80*/  IMAD.MOV R7, RZ, RZ, -R7 ;  /* 0x000000ffff077224 */ /* 0x000fe200078e0a07 */
[----:B-1----:R-:W-:Y:S01]  /*0c90*/  R2UR UR12, R8 ;  /* 0x00000000080c72ca */ /* 0x002fe200000e0000 */
[----:B------:R-:W-:Y:S01]  /*0ca0*/  IMAD.IADD R3, R9, 0x1, R4 ;  /* 0x0000000109037824 */ /* 0x000fe200078e0204 */
[----:B------:R-:W-:Y:S01]  /*0cb0*/  IABS R118, R225 ;  /* 0x000000e100767213 */ /* 0x000fe20000000000 */
[C---:B------:R-:W-:Y:S01]  /*0cc0*/  IMAD R122, R124.reuse, R5, R122 ;  /* 0x000000057c7a7224 */ /* 0x040fe200078e027a */
[----:B------:R-:W-:Y:S01]  /*0cd0*/  IABS R115, R222 ;  /* 0x000000de00737213 */ /* 0x000fe20000000000 */
[----:B------:R-:W-:Y:S01]  /*0ce0*/  IMAD.HI.U32 R4, R125, R121, RZ ;  /* 0x000000797d047227 */ /* 0x000fe200078e00ff */
[----:B------:R-:W-:Y:S01]  /*0cf0*/  IABS R108, R215 ;  /* 0x000000d7006c7213 */ /* 0x000fe20000000000 */
[----:B------:R-:W-:Y:S01]  /*0d00*/  STL [R1+0x80], R226 ;  /* 0x000080e201007387 */ /* 0x000fe20000100800 */
[--C-:B------:R-:W-:Y:S01]  /*0d10*/  LOP3.LUT R218, R129, 0x18, R242.reuse, 0xfe, !PT ;  /* 0x0000001881da7812 */ /* 0x100fe200078efef2 */
[----:B------:R-:W-:Y:S01]  /*0d20*/  IMAD.HI.U32 R5, R125, R120, RZ ;  /* 0x000000787d057227 */ /* 0x000fe200078e00ff */
[C-C-:B------:R-:W-:Y:S01]  /*0d30*/  LOP3.LUT R217, R129.reuse, 0x1a, R242.reuse, 0xfe, !PT ;  /* 0x0000001a81d97812 */ /* 0x140fe200078efef2 */
[----:B------:R-:W-:Y:S01]  /*0d40*/  STL [R1+0x7c], R225 ;  /* 0x00007ce101007387 */ /* 0x000fe20000100800 */
[----:B------:R-:W-:Y:S01]  /*0d50*/  LOP3.LUT R209, R129, 0x2a, R242, 0xfe, !PT ;  /* 0x0000002a81d17812 */ /* 0x000fe200078efef2 */
[----:B------:R-:W-:Y:S01]  /*0d60*/  IMAD R117, R124, R7, R117 ;  /* 0x000000077c757224 */ /* 0x000fe200078e0275 */
[----:B------:R-:W-:Y:S01]  /*0d70*/  IABS R111, R218 ;  /* 0x000000da006f7213 */ /* 0x000fe20000000000 */
[----:B------:R-:W-:Y:S01]  /*0d80*/  IMAD.HI.U32 R7, R125, R113, RZ ;  /* 0x000000717d077227 */ /* 0x000fe200078e00ff */
[----:B------:R-:W-:Y:S01]  /*0d90*/  IABS R110, R217 ;  /* 0x000000d9006e7213 */ /* 0x000fe20000000000 */
[----:B------:R-:W-:Y:S01]  /*0da0*/  STL [R1+0x78], R224 ;  /* 0x000078e001007387 */ /* 0x000fe20000100800 */
[----:B------:R-:W-:Y:S01]  /*0db0*/  IABS R102, R209 ;  /* 0x000000d100667213 */ /* 0x000fe20000000000 */
[----:B------:R-:W-:Y:S01]  /*0dc0*/  IMAD.MOV R8, RZ, RZ, -R4 ;  /* 0x000000ffff087224 */ /* 0x000fe200078e0a04 */
[C-C-:B------:R-:W-:Y:S01]  /*0dd0*/  LOP3.LUT R221, R129.reuse, 0x12, R242.reuse, 0xfe, !PT ;  /* 0x0000001281dd7812 */ /* 0x140fe200078efef2 */
[C---:B------:R-:W-:Y:S01]  /*0de0*/  IMAD.IADD R223, R129.reuse, 0x1, R161 ;  /* 0x0000000181df7824 */ /* 0x040fe200078e02a1 */
[--C-:B------:R-:W-:Y:S01]  /*0df0*/  LOP3.LUT R213, R129, 0x22, R242.reuse, 0xfe, !PT ;  /* 0x0000002281d57812 */ /* 0x100fe200078efef2 */
[----:B------:R-:W-:Y:S01]  /*0e00*/  IMAD.HI.U32 R4, R125, R119, RZ ;  /* 0x000000777d047227 */ /* 0x000fe200078e00ff */
[----:B------:R-:W-:-:S02]  /*0e10*/  LOP3.LUT R212, R129, 0x24, R242, 0xfe, !PT ;  /* 0x0000002481d47812 */ /* 0x000fc400078efef2 */
[----:B------:R-:W-:Y:S01]  /*0e20*/  IABS R116, R223 ;  /* 0x000000df00747213 */ /* 0x000fe20000000000 */
[----:B------:R-:W-:Y:S01]  /*0e30*/  IMAD.MOV R5, RZ, RZ, -R5 ;  /* 0x000000ffff057224 */ /* 0x000fe200078e0a05 */
[C-C-:B------:R-:W-:Y:S01]  /*0e40*/  LOP3.LUT R205, R129.reuse, 0x32, R242.reuse, 0xfe, !PT ;  /* 0x0000003281cd7812 */ /* 0x140fe200078efef2 */
[----:B------:R-:W-:Y:S01]  /*0e50*/  IMAD.MOV R7, RZ, RZ, -R7 ;  /* 0x000000ffff077224 */ /* 0x000fe200078e0a07 */
[----:B------:R-:W-:Y:S01]  /*0e60*/  IABS R114, R221 ;  /* 0x000000dd00727213 */ /* 0x000fe20000000000 */
[C---:B------:R-:W-:Y:S01]  /*0e70*/  IMAD R123, R124.reuse, R6, R123 ;  /* 0x000000067c7b7224 */ /* 0x040fe200078e027b */
[----:B------:R-:W-:Y:S01]  /*0e80*/  LOP3.LUT R216, R129, 0x1c, R242, 0xfe, !PT ;  /* 0x0000001c81d87812 */ /* 0x000fe200078efef2 */
[----:B------:R-:W-:Y:S01]  /*0e90*/  IMAD.HI.U32 R6, R125, R118, RZ ;  /* 0x000000767d067227 */ /* 0x000fe200078e00ff */
[----:B------:R-:W-:Y:S01]  /*0ea0*/  IABS R106, R213 ;  /* 0x000000d5006a7213 */ /* 0x000fe20000000000 */
[----:B------:R-:W-:Y:S01]  /*0eb0*/  STL [R1+0x74], R223 ;  /* 0x000074df01007387 */ /* 0x000fe20000100800 */
[----:B------:R-:W-:Y:S01]  /*0ec0*/  IABS R105, R212 ;  /* 0x000000d400697213 */ /* 0x000fe20000000000 */
[----:B------:R-:W-:Y:S01]  /*0ed0*/  IMAD.MOV R4, RZ, RZ, -R4 ;  /* 0x000000ffff047224 */ /* 0x000fe200078e0a04 */
[----:B------:R-:W-:Y:S01]  /*0ee0*/  LOP3.LUT R210, R129, 0x28, R242, 0xfe, !PT ;  /* 0x0000002881d27812 */ /* 0x000fe200078efef2 */
[C---:B------:R-:W-:Y:S01]  /*0ef0*/  IMAD R120, R124.reuse, R5, R120 ;  /* 0x000000057c787224 */ /* 0x040fe200078e0278 */
[----:B------:R-:W-:Y:S01]  /*0f00*/  IABS R98, R205 ;  /* 0x000000cd00627213 */ /* 0x000fe20000000000 */
[----:B------:R-:W-:Y:S01]  /*0f10*/  IMAD.HI.U32 R5, R125, R115, RZ ;  /* 0x000000737d057227 */ /* 0x000fe200078e00ff */
[----:B------:R-:W-:Y:S01]  /*0f20*/  IABS R109, R216 ;  /* 0x000000d8006d7213 */ /* 0x000fe20000000000 */
[----:B------:R-:W-:Y:S01]  /*0f30*/  STL [R1+0x70], R222 ;  /* 0x000070de01007387 */ /* 0x000fe20000100800 */
[----:B------:R-:W-:Y:S01]  /*0f40*/  IABS R103, R210 ;  /* 0x000000d200677213 */ /* 0x000fe20000000000 */
[C---:B------:R-:W-:Y:S01]  /*0f50*/  IMAD R113, R124.reuse, R7, R113 ;  /* 0x000000077c717224 */ /* 0x040fe200078e0271 */
[--C-:B------:R-:W-:Y:S01]  /*0f60*/  LOP3.LUT R200, R129, 0x3c, R242.reuse, 0xfe, !PT ;  /* 0x0000003c81c87812 */ /* 0x100fe200078efef2 */
[----:B------:R-:W-:Y:S01]  /*0f70*/  IMAD.HI.U32 R7, R125, R108, RZ ;  /* 0x0000006c7d077227 */ /* 0x000fe200078e00ff */
[C-C-:B------:R-:W-:Y:S01]  /*0f80*/  LOP3.LUT R219, R129.reuse, 0x16, R242.reuse, 0xfe, !PT ;  /* 0x0000001681db7812 */ /* 0x140fe200078efef2 */
[----:B------:R-:W-:Y:S01]  /*0f90*/  STL [R1+0x6c], R221 ;  /* 0x00006cdd01007387 */ /* 0x000fe20000100800 */
[C---:B------:R-:W-:Y:S01]  /*0fa0*/  LOP3.LUT R211, R129.reuse, 0x26, R242, 0xfe, !PT ;  /* 0x0000002681d37812 */ /* 0x040fe200078efef2 */
[----:B------:R-:W-:Y:S01]  /*0fb0*/  IMAD.MOV R9, RZ, RZ, -R6 ;  /* 0x000000ffff097224 */ /* 0x000fe200078e0a06 */
[--C-:B------:R-:W-:Y:S01]  /*0fc0*/  LOP3.LUT R208, R129, 0x2c, R242.reuse, 0xfe, !PT ;  /* 0x0000002c81d07812 */ /* 0x100fe200078efef2 */
[C---:B------:R-:W-:Y:S01]  /*0fd0*/  IMAD R119, R124.reuse, R4, R119 ;  /* 0x000000047c777224 */ /* 0x040fe200078e0277 */
[----:B------:R-:W-:Y:S01]  /*0fe0*/  IABS R93, R200 ;  /* 0x000000c8005d7213 */ /* 0x000fe20000000000 */
[----:B------:R-:W-:Y:S01]  /*0ff0*/  IMAD.HI.U32 R4, R125, R116, RZ ;  /* 0x000000747d047227 */ /* 0x000fe200078e00ff */
[----:B------:R-:W-:Y:S01]  /*1000*/  IABS R112, R219 ;  /* 0x000000db00707213 */ /* 0x000fe20000000000 */
[----:B------:R-:W-:Y:S01]  /*1010*/  STL [R1+0x68], R220 ;  /* 0x000068dc01007387 */ /* 0x000fe20000100800 */
[C-C-:B------:R-:W-:Y:S01]  /*1020*/  LOP3.LUT R214, R129.reuse, 0x20, R242.reuse, 0xfe, !PT ;  /* 0x0000002081d67812 */ /* 0x140fe200078efef2 */
[----:B------:R-:W-:Y:S01]  /*1030*/  IMAD.MOV R5, RZ, RZ, -R5 ;  /* 0x000000ffff057224 */ /* 0x000fe200078e0a05 */
[----:B------:R-:W-:Y:S01]  /*1040*/  IABS R104, R211 ;  /* 0x000000d300687213 */ /* 0x000fe20000000000 */
[----:B------:R-:W-:Y:S01]  /*1050*/  IMAD.MOV R7, RZ, RZ, -R7 ;  /* 0x000000ffff077224 */ /* 0x000fe200078e0a07 */
[C---:B------:R-:W-:Y:S01]  /*1060*/  LOP3.LUT R206, R129.reuse, 0x30, R242, 0xfe, !PT ;  /* 0x0000003081ce7812 */ /* 0x040fe200078efef2 */
[C---:B------:R-:W-:Y:S01]  /*1070*/  IMAD R118, R124.reuse, R9, R118 ;  /* 0x000000097c767224 */ /* 0x040fe200078e0276 */
[----:B------:R-:W-:Y:S01]  /*1080*/  IABS R101, R208 ;  /* 0x000000d000657213 */ /* 0x000fe20000000000 */
[----:B------:R-:W-:Y:S01]  /*1090*/  IMAD.MOV R9, RZ, RZ, -R4 ;  /* 0x000000ffff097224 */ /* 0x000fe200078e0a04 */
[--C-:B------:R-:W-:Y:S01]  /*10a0*/  LOP3.LUT R202, R129, 0x38, R242.reuse, 0xfe, !PT ;  /* 0x0000003881ca7812 */ /* 0x100fe200078efef2 */
[C---:B------:R-:W-:Y:S01]  /*10b0*/  IMAD R115, R124.reuse, R5, R115 ;  /* 0x000000057c737224 */ /* 0x040fe200078e0273 */
[----:B------:R-:W-:Y:S01]  /*10c0*/  LOP3.LUT R195, R237, 0x46, RZ, 0xfc, !PT ;  /* 0x00000046edc37812 */ /* 0x000fe200078efcff */
[C---:B------:R-:W-:Y:S01]  /*10d0*/  IMAD.HI.U32 R4, R125.reuse, R111, RZ ;  /* 0x0000006f7d047227 */ /* 0x040fe200078e00ff */
[----:B------:R-:W-:Y:S01]  /*10e0*/  IABS R107, R214 ;  /* 0x000000d6006b7213 */ /* 0x000fe20000000000 */
[----:B------:R-:W-:Y:S01]  /*10f0*/  STL [R1+0x64], R219 ;  /* 0x000064db01007387 */ /* 0x000fe20000100800 */
[----:B------:R-:W-:Y:S01]  /*1100*/  IABS R99, R206 ;  /* 0x000000ce00637213 */ /* 0x000fe20000000000 */
[----:B------:R-:W-:Y:S01]  /*1110*/  IMAD.HI.U32 R5, R125, R110, RZ ;  /* 0x0000006e7d057227 */ /* 0x000fe200078e00ff */
[----:B------:R-:W-:Y:S01]  /*1120*/  IABS R95, R202 ;  /* 0x000000ca005f7213 */ /* 0x000fe20000000000 */
[----:B------:R-:W-:Y:S01]  /*1130*/  STL [R1+0x60], R218 ;  /* 0x000060da01007387 */ /* 0x000fe20000100800 */
[----:B------:R-:W-:Y:S01]  /*1140*/  LOP3.LUT R203, R129, 0x36, R242, 0xfe, !PT ;  /* 0x0000003681cb7812 */ /* 0x000fe200078efef2 */
[C---:B------:R-:W-:Y:S01]  /*1150*/  IMAD R108, R124.reuse, R7, R108 ;  /* 0x000000077c6c7224 */ /* 0x040fe200078e026c */
[----:B------:R-:W-:Y:S01]  /*1160*/  IABS R89, R195 ;  /* 0x000000c300597213 */ /* 0x000fe20000000000 */
[----:B------:R-:W-:Y:S01]  /*1170*/  IMAD.HI.U32 R7, R125, R102, RZ ;  /* 0x000000667d077227 */ /* 0x000fe200078e00ff */
[C-C-:B------:R-:W-:Y:S01]  /*1180*/  LOP3.LUT R204, R129.reuse, 0x34, R242.reuse, 0xfe, !PT ;  /* 0x0000003481cc7812 */ /* 0x140fe200078efef2 */
[----:B------:R-:W-:Y:S01]  /*1190*/  STL [R1+0x5c], R217 ;  /* 0x00005cd901007387 */ /* 0x000fe20000100800 */
[----:B------:R-:W-:Y:S01]  /*11a0*/  LOP3.LUT R201, R129, 0x3a, R242, 0xfe, !PT ;  /* 0x0000003a81c97812 */ /* 0x000fe200078efef2 */
[----:B------:R-:W-:Y:S01]  /*11b0*/  IMAD.MOV R4, RZ, RZ, -R4 ;  /* 0x000000ffff047224 */ /* 0x000fe200078e0a04 */
[----:B------:R-:W-:Y:S01]  /*11c0*/  IABS R96, R203 ;  /* 0x000000cb00607213 */ /* 0x000fe20000000000 */
[----:B------:R-:W-:Y:S01]  /*11d0*/  IMAD.MOV R5, RZ, RZ, -R5 ;  /* 0x000000ffff057224 */ /* 0x000fe200078e0a05 */
[C---:B------:R-:W-:Y:S01]  /*11e0*/  LOP3.LUT R197, R237.reuse, 0x42, RZ, 0xfc, !PT ;  /* 0x00000042edc57812 */ /* 0x040fe200078efcff */
[----:B------:R-:W-:Y:S01]  /*11f0*/  IMAD.MOV R7, RZ, RZ, -R7 ;  /* 0x000000ffff077224 */ /* 0x000fe200078e0a07 */
[----:B------:R-:W-:Y:S01]  /*1200*/  LOP3.LUT R198, R237, 0x40, RZ, 0xfc, !PT ;  /* 0x00000040edc67812 */ /* 0x000fe200078efcff */
[----:B------:R-:W-:Y:S01]  /*1210*/  IMAD.HI.U32 R6, R125, R114, RZ ;  /* 0x000000727d067227 */ /* 0x000fe200078e00ff */
[----:B------:R-:W-:Y:S01]  /*1220*/  LOP3.LUT R190, R237, 0x52, RZ, 0xfc, !PT ;  /* 0x00000052edbe7812 */ /* 0x000fe200078efcff */
[----:B------:R-:W-:Y:S01]  /*1230*/  STL [R1+0x58], R216 ;  /* 0x000058d801007387 */ /* 0x000fe20000100800 */
[----:B------:R-:W-:Y:S01]  /*1240*/  IABS R97, R204 ;  /* 0x000000cc00617213 */ /* 0x000fe20000000000 */
[C---:B------:R-:W-:Y:S01]  /*1250*/  IMAD R111, R124.reuse, R4, R111 ;  /* 0x000000047c6f7224 */ /* 0x040fe200078e026f */
[----:B------:R-:W-:Y:S01]  /*1260*/  IABS R94, R201 ;  /* 0x000000c9005e7213 */ /* 0x000fe20000000000 */
[C---:B------:R-:W-:Y:S01]  /*1270*/  IMAD R110, R124.reuse, R5, R110 ;  /* 0x000000057c6e7224 */ /* 0x040fe200078e026e */
[----:B------:R-:W-:Y:S01]  /*1280*/  IABS R91, R197 ;  /* 0x000000c5005b7213 */ /* 0x000fe20000000000 */
[----:B------:R-:W-:Y:S01]  /*1290*/  IMAD.IADD R207, R129, 0x1, R160 ;  /* 0x0000000181cf7824 */ /* 0x000fe200078e02a0 */
[----:B------:R-:W-:Y:S01]  /*12a0*/  LOP3.LUT R196, R237, 0x44, RZ, 0xfc, !PT ;  /* 0x00000044edc47812 */ /* 0x000fe200078efcff */
[C---:B------:R-:W-:Y:S01]  /*12b0*/  IMAD.HI.U32 R4, R125.reuse, R106, RZ ;  /* 0x0000006a7d047227 */ /* 0x040fe200078e00ff */
[----:B------:R-:W-:Y:S01]  /*12c0*/  IABS R92, R198 ;  /* 0x000000c6005c7213 */ /* 0x000fe20000000000 */
[----:B------:R-:W-:Y:S01]  /*12d0*/  STL [R1+0x54], R215 ;  /* 0x000054d701007387 */ /* 0x000fe20000100800 */
[----:B------:R-:W-:Y:S01]  /*12e0*/  IABS R100, R207 ;  /* 0x000000cf00647213 */ /* 0x000fe20000000000 */
[----:B------:R-:W-:Y:S01]  /*12f0*/  IMAD.HI.U32 R5, R125, R105, RZ ;  /* 0x000000697d057227 */ /* 0x000fe200078e00ff */
[----:B------:R-:W-:Y:S01]  /*1300*/  LOP3.LUT R193, R237, 0x4a, RZ, 0xfc, !PT ;  /* 0x0000004aedc17812 */ /* 0x000fe200078efcff */
[----:B------:R-:W-:Y:S01]  /*1310*/  STL [R1+0x50], R214 ;  /* 0x000050d601007387 */ /* 0x000fe20000100800 */
[----:B------:R-:W-:Y:S01]  /*1320*/  IABS R84, R190 ;  /* 0x000000be00547213 */ /* 0x000fe20000000000 */
[C---:B------:R-:W-:Y:S01]  /*1330*/  IMAD R102, R124.reuse, R7, R102 ;  /* 0x000000077c667224 */ /* 0x040fe200078e0266 */
[----:B------:R-:W-:Y:S01]  /*1340*/  IABS R90, R196 ;  /* 0x000000c4005a7213 */ /* 0x000fe20000000000 */
[----:B------:R-:W-:Y:S01]  /*1350*/  IMAD.HI.U32 R7, R125, R98, RZ ;  /* 0x000000627d077227 */ /* 0x000fe200078e00ff */
[C---:B------:R-:W-:Y:S01]  /*1360*/  LOP3.LUT R192, R237.reuse, 0x4c, RZ, 0xfc, !PT ;  /* 0x0000004cedc07812 */ /* 0x040fe200078efcff */
[----:B------:R-:W-:Y:S01]  /*1370*/  STL [R1+0x4c], R213 ;  /* 0x00004cd501007387 */ /* 0x000fe20000100800 */
[C---:B------:R-:W-:Y:S01]  /*1380*/  LOP3.LUT R191, R237.reuse, 0x50, RZ, 0xfc, !PT ;  /* 0x00000050edbf7812 */ /* 0x040fe200078efcff */
[----:B------:R-:W-:Y:S01]  /*1390*/  IMAD.MOV R11, RZ, RZ, -R6 ;  /* 0x000000ffff0b7224 */ /* 0x000fe200078e0a06 */
[----:B------:R-:W-:Y:S01]  /*13a0*/  IABS R87, R193 ;  /* 0x000000c100577213 */ /* 0x000fe20000000000 */
[C---:B------:R-:W-:Y:S01]  /*13b0*/  IMAD R116, R124.reuse, R9, R116 ;  /* 0x000000097c747224 */ /* 0x040fe200078e0274 */
[----:B------:R-:W-:Y:S01]  /*13c0*/  LOP3.LUT R185, R237, 0x5c, RZ, 0xfc, !PT ;  /* 0x0000005cedb97812 */ /* 0x000fe200078efcff */
[----:B------:R-:W-:Y:S01]  /*13d0*/  IMAD.HI.U32 R6, R125, R109, RZ ;  /* 0x0000006d7d067227 */ /* 0x000fe200078e00ff */
[----:B------:R-:W-:Y:S01]  /*13e0*/  IABS R86, R192 ;  /* 0x000000c000567213 */ /* 0x000fe20000000000 */
[----:B------:R-:W-:Y:S01]  /*13f0*/  STL [R1+0x48], R212 ;  /* 0x000048d401007387 */ /* 0x000fe20000100800 */
[----:B------:R-:W-:Y:S01]  /*1400*/  IABS R85, R191 ;  /* 0x000000bf00557213 */ /* 0x000fe20000000000 */
[----:B------:R-:W-:Y:S01]  /*1410*/  IMAD.MOV R9, RZ, RZ, -R4 ;  /* 0x000000ffff097224 */ /* 0x000fe200078e0a04 */
[----:B------:R-:W-:Y:S01]  /*1420*/  LOP3.LUT R188, R237, 0x56, RZ, 0xfc, !PT ;  /* 0x00000056edbc7812 */ /* 0x000fe200078efcff */
[----:B------:R-:W-:Y:S01]  /*1430*/  IMAD.MOV R5, RZ, RZ, -R5 ;  /* 0x000000ffff057224 */ /* 0x000fe200078e0a05 */
[----:B------:R-:W-:Y:S01]  /*1440*/  IABS R77, R185 ;  /* 0x000000b9004d7213 */ /* 0x000fe20000000000 */
[----:B------:R-:W-:Y:S01]  /*1450*/  IMAD.HI.U32 R4, R125, R103, RZ ;  /* 0x000000677d047227 */ /* 0x000fe200078e00ff */
[C---:B------:R-:W-:Y:S01]  /*1460*/  LOP3.LUT R194, R237.reuse, 0x48, RZ, 0xfc, !PT ;  /* 0x00000048edc27812 */ /* 0x040fe200078efcff */
[----:B------:R-:W-:Y:S01]  /*1470*/  STL [R1+0x44], R211 ;  /* 0x000044d301007387 */ /* 0x000fe20000100800 */
[C---:B------:R-:W-:Y:S01]  /*1480*/  LOP3.LUT R187, R237.reuse, 0x58, RZ, 0xfc, !PT ;  /* 0x00000058edbb7812 */ /* 0x040fe200078efcff */
[----:B------:R-:W-:Y:S01]  /*1490*/  IMAD.MOV R7, RZ, RZ, -R7 ;  /* 0x000000ffff077224 */ /* 0x000fe200078e0a07 */
[C---:B------:R-:W-:Y:S01]  /*14a0*/  LOP3.LUT R186, R237.reuse, 0x5a, RZ, 0xfc, !PT ;  /* 0x0000005aedba7812 */ /* 0x040fe200078efcff */
[----:B------:R-:W-:Y:S01]  /*14b0*/  IMAD.MOV R6, RZ, RZ, -R6 ;  /* 0x000000ffff067224 */ /* 0x000fe200078e0a06 */
[----:B------:R-:W-:Y:S01]  /*14c0*/  IABS R82, R188 ;  /* 0x000000bc00527213 */ /* 0x000fe20000000000 */
[C---:B------:R-:W-:Y:S01]  /*14d0*/  IMAD R105, R124.reuse, R5, R105 ;  /* 0x000000057c697224 */ /* 0x040fe200078e0269 */
[----:B------:R-:W-:Y:S01]  /*14e0*/  IABS R88, R194 ;  /* 0x000000c200587213 */ /* 0x000fe20000000000 */
[----:B------:R-:W-:Y:S01]  /*14f0*/  IMAD.MOV R4, RZ, RZ, -R4 ;  /* 0x000000ffff047224 */ /* 0x000fe200078e0a04 */
[----:B------:R-:W-:Y:S01]  /*1500*/  LOP3.LUT R189, R237, 0x54, RZ, 0xfc, !PT ;  /* 0x00000054edbd7812 */ /* 0x000fe200078efcff */
[----:B------:R-:W-:Y:S01]  /*1510*/  IMAD.HI.U32 R5, R125, R100, RZ ;  /* 0x000000647d057227 */ /* 0x000fe200078e00ff */
[----:B------:R-:W-:Y:S01]  /*1520*/  IABS R79, R187 ;  /* 0x000000bb004f7213 */ /* 0x000fe20000000000 */
[----:B------:R-:W-:Y:S01]  /*1530*/  STL [R1+0x40], R210 ;  /* 0x000040d201007387 */ /* 0x000fe20000100800 */
[----:B------:R-:W-:Y:S01]  /*1540*/  IABS R78, R186 ;  /* 0x000000ba004e7213 */ /* 0x000fe20000000000 */
[C---:B------:R-:W-:Y:S01]  /*1550*/  IMAD R98, R124.reuse, R7, R98 ;  /* 0x000000077c627224 */ /* 0x040fe200078e0262 */
[----:B------:R-:W-:Y:S01]  /*1560*/  IABS R83, R189 ;  /* 0x000000bd00537213 */ /* 0x000fe20000000000 */
[C---:B------:R-:W-:Y:S01]  /*1570*/  IMAD R121, R124.reuse, R8, R121 ;  /* 0x000000087c797224 */ /* 0x040fe200078e0279 */
[----:B------:R-:W-:Y:S01]  /*1580*/  LOP3.LUT R182, R237, 0x64, RZ, 0xfc, !PT ;  /* 0x00000064edb67812 */ /* 0x000fe200078efcff */
[----:B------:R-:W-:Y:S01]  /*1590*/  IMAD.HI.U32 R7, R125, R93, RZ ;  /* 0x0000005d7d077227 */ /* 0x000fe200078e00ff */
[----:B------:R-:W-:Y:S01]  /*15a0*/  LOP3.LUT R184, R237, 0x60, RZ, 0xfc, !PT ;  /* 0x00000060edb87812 */ /* 0x000fe200078efcff */
[----:B------:R-:W-:Y:S01]  /*15b0*/  STL [R1+0x3c], R209 ;  /* 0x00003cd101007387 */ /* 0x000fe20000100800 */
[----:B------:R-:W-:Y:S01]  /*15c0*/  IABS R72, R182 ;  /* 0x000000b600487213 */ /* 0x000fe20000000000 */
[----:B------:R-:W-:Y:S01]  /*15d0*/  IMAD.HI.U32 R8, R125, R112, RZ ;  /* 0x000000707d087227 */ /* 0x000fe200078e00ff */
[----:B------:R-:W-:Y:S01]  /*15e0*/  IABS R76, R184 ;  /* 0x000000b8004c7213 */ /* 0x000fe20000000000 */
[----:B------:R-:W-:Y:S01]  /*15f0*/  STL [R1+0x38], R208 ;  /* 0x000038d001007387 */ /* 0x000fe20000100800 */
[C---:B------:R-:W-:Y:S01]  /*1600*/  LOP3.LUT R180, R237.reuse, 0x68, RZ, 0xfc, !PT ;  /* 0x00000068edb47812 */ /* 0x040fe200078efcff */
[C---:B------:R-:W-:Y:S01]  /*1610*/  IMAD R109, R124.reuse, R6, R109 ;  /* 0x000000067c6d7224 */ /* 0x040fe200078e026d */
[----:B------:R-:W-:Y:S01]  /*1620*/  LOP3.LUT R178, R237, 0x6c, RZ, 0xfc, !PT ;  /* 0x0000006cedb27812 */ /* 0x000fe200078efcff */
[----:B------:R-:W-:Y:S01]  /*1630*/  IMAD.HI.U32 R6, R125, R104, RZ ;  /* 0x000000687d067227 */ /* 0x000fe200078e00ff */
[----:B------:R-:W-:Y:S01]  /*1640*/  IABS R70, R180 ;  /* 0x000000b400467213 */ /* 0x000fe20000000000 */
[----:B------:R-:W-:Y:S01]  /*1650*/  STL [R1+0x34], R207 ;  /* 0x000034cf01007387 */ /* 0x000fe20000100800 */
[----:B------:R-:W-:Y:S01]  /*1660*/  IABS R68, R178 ;  /* 0x000000b200447213 */ /* 0x000fe20000000000 */
[C---:B------:R-:W-:Y:S01]  /*1670*/  IMAD R103, R124.reuse, R4, R103 ;  /* 0x000000047c677224 */ /* 0x040fe200078e0267 */
[C---:B------:R-:W-:Y:S01]  /*1680*/  LOP3.LUT R176, R237.reuse, 0x72, RZ, 0xfc, !PT ;  /* 0x00000072edb07812 */ /* 0x040fe200078efcff */
[----:B------:R-:W-:Y:S01]  /*1690*/  IMAD.MOV R5, RZ, RZ, -R5 ;  /* 0x000000ffff057224 */ /* 0x000fe200078e0a05 */
        /* <DEDUP_REMOVED lines=8> */
[----:B------:R-:W-:Y:S01]  /*1720*/  STL [R1+0x2c], R205 ;  /* 0x00002ccd01007387 */ /* 0x000fe20000100800 */
[----:B------:R-:W-:Y:S01]  /*1730*/  IMAD R114, R124, R11, R114 ;  /* 0x0000000b7c727224 */ /* 0x000fe200078e0272 */
[----:B------:R-:W-:Y:S01]  /*1740*/  IABS R69, R179 ;  /* 0x000000b300457213 */ /* 0x000fe20000000000 */
[----:B------:R-:W-:Y:S01]  /*1750*/  IMAD.HI.U32 R8, R125, R107, RZ ;  /* 0x0000006b7d087227 */ /* 0x000fe200078e00ff */
[----:B------:R-:W-:Y:S01]  /*1760*/  STL [R1+0x28], R204 ;  /* 0x000028cc01007387 */ /* 0x000fe20000100800 */
[----:B------:R-:W-:-:S02]  /*1770*/  LOP3.LUT R181, R237, 0x66, RZ, 0xfc, !PT ;  /* 0x00000066edb57812 */ /* 0x000fc400078efcff */
[----:B------:R-:W-:Y:S01]  /*1780*/  IMAD.MOV R11, RZ, RZ, -R6 ;  /* 0x000000ffff0b7224 */ /* 0x000fe200078e0a06 */
[----:B------:R-:W-:Y:S01]  /*1790*/  STL [R1+0x24], R203 ;  /* 0x000024cb01007387 */ /* 0x000fe20000100800 */
[----:B------:R-:W-:Y:S01]  /*17a0*/  IMAD R100, R124, R5, R100 ;  /* 0x000000057c647224 */ /* 0x000fe200078e0264 */
[----:B------:R-:W-:Y:S01]  /*17b0*/  LOP3.LUT R177, R237, 0x70, RZ, 0xfc, !PT ;  /* 0x00000070edb17812 */ /* 0x000fe200078efcff */
[C---:B------:R-:W-:Y:S01]  /*17c0*/  IMAD.HI.U32 R6, R125.reuse, R99, RZ ;  /* 0x000000637d067227 */ /* 0x040fe200078e00ff */
[----:B------:R-:W-:Y:S01]  /*17d0*/  STL [R1+0x20], R202 ;  /* 0x000020ca01007387 */ /* 0x000fe20000100800 */
[----:B------:R-:W-:Y:S02]  /*17e0*/  IABS R71, R181 ;  /* 0x000000b500477213 */ /* 0x000fe40000000000 */
[----:B------:R-:W-:Y:S01]  /*17f0*/  IMAD.MOV R4, RZ, RZ, -R4 ;  /* 0x000000ffff047224 */ /* 0x000fe200078e0a04 */
[----:B------:R-:W-:Y:S01]  /*1800*/  STL [R1+0x1c], R201 ;  /* 0x00001cc901007387 */ /* 0x000fe20000100800 */
[----:B------:R-:W-:Y:S01]  /*1810*/  IMAD.HI.U32 R5, R125, R95, RZ ;  /* 0x0000005f7d057227 */ /* 0x000fe200078e00ff */
[----:B------:R-:W-:-:S02]  /*1820*/  IABS R67, R177 ;  /* 0x000000b100437213 */ /* 0x000fc40000000000 */
[----:B------:R-:W-:Y:S01]  /*1830*/  STL [R1+0x18], R200 ;  /* 0x000018c801007387 */ /* 0x000fe20000100800 */
[----:B------:R-:W-:Y:S02]  /*1840*/  IMAD R93, R124, R7, R93 ;  /* 0x000000077c5d7224 */ /* 0x000fe400078e025d */
[----:B------:R-:W-:-:S04]  /*1850*/  IMAD.HI.U32 R7, R125, R89, RZ ;  /* 0x000000597d077227 */ /* 0x000fc800078e00ff */
[----:B------:R-:W-:Y:S02]  /*1860*/  IMAD.MOV R8, RZ, RZ, -R8 ;  /* 0x000000ffff087224 */ /* 0x000fe400078e0a08 */
[----:B------:R-:W-:Y:S02]  /*1870*/  IMAD.MOV R6, RZ, RZ, -R6 ;  /* 0x000000ffff067224 */ /* 0x000fe400078e0a06 */
[----:B------:R-:W-:Y:S02]  /*1880*/  IMAD R101, R124, R4, R101 ;  /* 0x000000047c657224 */ /* 0x000fe400078e0265 */
[----:B------:R-:W-:Y:S02]  /*1890*/  IMAD.MOV R5, RZ, RZ, -R5 ;  /* 0x000000ffff057224 */ /* 0x000fe400078e0a05 */
[----:B------:R-:W-:-:S04]  /*18a0*/  IMAD.HI.U32 R4, R125, R96, RZ ;  /* 0x000000607d047227 */ /* 0x000fc800078e00ff */
[----:B------:R-:W-:Y:S02]  /*18b0*/  IMAD.MOV R7, RZ, RZ, -R7 ;  /* 0x000000ffff077224 */ /* 0x000fe400078e0a07 */
[C---:B------:R-:W-:Y:S02]  /*18c0*/  IMAD R107, R124.reuse, R8, R107 ;  /* 0x000000087c6b7224 */ /* 0x040fe400078e026b */
[----:B------:R-:W-:Y:S02]  /*18d0*/  IMAD.IADD R199, R129, 0x1, R159 ;  /* 0x0000000181c77824 */ /* 0x000fe400078e029f */
[C---:B------:R-:W-:Y:S02]  /*18e0*/  IMAD R106, R124.reuse, R9, R106 ;  /* 0x000000097c6a7224 */ /* 0x040fe400078e026a */
[----:B------:R-:W-:Y:S01]  /*18f0*/  IMAD.HI.U32 R8, R125, R97, RZ ;  /* 0x000000617d087227 */ /* 0x000fe200078e00ff */
[----:B------:R-:W-:Y:S01]  /*1900*/  IABS R65, R199 ;  /* 0x000000c700417213 */ /* 0x000fe20000000000 */
[----:B------:R-:W-:Y:S02]  /*1910*/  STL [R1+0x14], R199 ;  /* 0x000014c701007387 */ /* 0x000fe40000100800 */
[----:B------:R-:W-:-:S02]  /*1920*/  IMAD R99, R124, R6, R99 ;  /* 0x000000067c637224 */ /* 0x000fc400078e0263 */
[----:B------:R-:W-:Y:S01]  /*1930*/  IMAD R95, R124, R5, R95 ;  /* 0x000000057c5f7224 */ /* 0x000fe200078e025f */
[----:B------:R-:W-:Y:S01]  /*1940*/  STL [R1+0x10], R198 ;  /* 0x000010c601007387 */ /* 0x000fe20000100800 */
[----:B------:R-:W-:-:S03]  /*1950*/  IMAD.HI.U32 R6, R125, R94, RZ ;  /* 0x0000005e7d067227 */ /* 0x000fc600078e00ff */
[----:B------:R-:W-:Y:S01]  /*1960*/  STL [R1+0xec], R197 ;  /* 0x0000ecc501007387 */ /* 0x000fe20000100800 */
[----:B------:R-:W-:Y:S02]  /*1970*/  IMAD.MOV R9, RZ, RZ, -R4 ;  /* 0x000000ffff097224 */ /* 0x000fe400078e0a04 */
[C---:B------:R-:W-:Y:S01]  /*1980*/  IMAD.HI.U32 R5, R125.reuse, R91, RZ ;  /* 0x0000005b7d057227 */ /* 0x040fe200078e00ff */
[----:B------:R-:W-:Y:S03]  /*1990*/  STL [R1+0xe8], R196 ;  /* 0x0000e8c401007387 */ /* 0x000fe60000100800 */
[C---:B------:R-:W-:Y:S01]  /*19a0*/  IMAD.HI.U32 R4, R125.reuse, R92, RZ ;  /* 0x0000005c7d047227 */ /* 0x040fe200078e00ff */
[----:B------:R-:W-:Y:S03]  /*19b0*/  STL [R1+0xfc], R195 ;  /* 0x0000fcc301007387 */ /* 0x000fe60000100800 */
[----:B------:R-:W-:Y:S01]  /*19c0*/  IMAD R89, R124, R7, R89 ;  /* 0x000000077c597224 */ /* 0x000fe200078e0259 */
[----:B------:R-:W-:Y:S01]  /*19d0*/  STL [R1+0xf8], R194 ;  /* 0x0000f8c201007387 */ /* 0x000fe20000100800 */
[----:B------:R-:W-:-:S03]  /*19e0*/  IMAD.HI.U32 R7, R125, R84, RZ ;  /* 0x000000547d077227 */ /* 0x000fc600078e00ff */
[----:B------:R-:W-:Y:S01]  /*19f0*/  STL [R1+0xf4], R193 ;  /* 0x0000f4c101007387 */ /* 0x000fe20000100800 */
[C---:B------:R-:W-:Y:S02]  /*1a00*/  IMAD R104, R124.reuse, R11, R104 ;  /* 0x0000000b7c687224 */ /* 0x040fe400078e0268 */
[----:B------:R-:W-:Y:S01]  /*1a10*/  IMAD.MOV R8, RZ, RZ, -R8 ;  /* 0x000000ffff087224 */ /* 0x000fe200078e0a08 */
[----:B------:R-:W-:Y:S01]  /*1a20*/  STL [R1+0xf0], R192 ;  /* 0x0000f0c001007387 */ /* 0x000fe20000100800 */
[----:B------:R-:W-:Y:S02]  /*1a30*/  IMAD.MOV R11, RZ, RZ, -R6 ;  /* 0x000000ffff0b7224 */ /* 0x000fe400078e0a06 */
[----:B------:R-:W-:Y:S01]  /*1a40*/  IMAD R96, R124, R9, R96 ;  /* 0x000000097c607224 */ /* 0x000fe200078e0260 */
[----:B------:R-:W-:Y:S01]  /*1a50*/  STL [R1+0xe4], R191 ;  /* 0x0000e4bf01007387 */ /* 0x000fe20000100800 */
[----:B------:R-:W-:Y:S02]  /*1a60*/  IMAD.MOV R5, RZ, RZ, -R5 ;  /* 0x000000ffff057224 */ /* 0x000fe400078e0a05 */
[C---:B------:R-:W-:Y:S01]  /*1a70*/  IMAD.HI.U32 R6, R125.reuse, R90, RZ ;  /* 0x0000005a7d067227 */ /* 0x040fe200078e00ff */
[----:B------:R-:W-:Y:S03]  /*1a80*/  STL [R1+0xe0], R190 ;  /* 0x0000e0be01007387 */ /* 0x000fe60000100800 */
[----:B------:R-:W-:Y:S01]  /*1a90*/  IMAD.MOV R9, RZ, RZ, -R4 ;  /* 0x000000ffff097224 */ /* 0x000fe200078e0a04 */
[----:B------:R-:W-:Y:S01]  /*1aa0*/  STL [R1+0xdc], R189 ;  /* 0x0000dcbd01007387 */ /* 0x000fe20000100800 */
[----:B------:R-:W-:-:S03]  /*1ab0*/  IMAD.HI.U32 R4, R125, R87, RZ ;  /* 0x000000577d047227 */ /* 0x000fc600078e00ff */
[----:B------:R-:W-:Y:S01]  /*1ac0*/  STL [R1+0xd8], R188 ;  /* 0x0000d8bc01007387 */ /* 0x000fe20000100800 */
[----:B------:R-:W-:Y:S02]  /*1ad0*/  IMAD.MOV R7, RZ, RZ, -R7 ;  /* 0x000000ffff077224 */ /* 0x000fe400078e0a07 */
[----:B------:R-:W-:Y:S01]  /*1ae0*/  IMAD R97, R124, R8, R97 ;  /* 0x000000087c617224 */ /* 0x000fe200078e0261 */
[----:B------:R-:W-:Y:S01]  /*1af0*/  STL [R1+0xd4], R187 ;  /* 0x0000d4bb01007387 */ /* 0x000fe20000100800 */
[----:B------:R-:W-:-:S03]  /*1b00*/  IMAD.HI.U32 R8, R125, R65, RZ ;  /* 0x000000417d087227 */ /* 0x000fc600078e00ff */
[----:B------:R-:W-:Y:S01]  /*1b10*/  STL [R1+0xd0], R186 ;  /* 0x0000d0ba01007387 */ /* 0x000fe20000100800 */
[C---:B------:R-:W-:Y:S02]  /*1b20*/  IMAD R94, R124.reuse, R11, R94 ;  /* 0x0000000b7c5e7224 */ /* 0x040fe400078e025e */
[C---:B------:R-:W-:Y:S01]  /*1b30*/  IMAD R91, R124.reuse, R5, R91 ;  /* 0x000000057c5b7224 */ /* 0x040fe200078e025b */
[----:B------:R-:W-:Y:S01]  /*1b40*/  STL [R1+0xcc], R185 ;  /* 0x0000ccb901007387 */ /* 0x000fe20000100800 */
[----:B------:R-:W-:Y:S02]  /*1b50*/  IMAD.MOV R11, RZ, RZ, -R6 ;  /* 0x000000ffff0b7224 */ /* 0x000fe400078e0a06 */
[C---:B------:R-:W-:Y:S01]  /*1b60*/  IMAD.HI.U32 R5, R125.reuse, R86, RZ ;  /* 0x000000567d057227 */ /* 0x040fe200078e00ff */
[----:B------:R-:W-:Y:S03]  /*1b70*/  STL [R1+0xc8], R184 ;  /* 0x0000c8b801007387 */ /* 0x000fe60000100800 */
[----:B------:R-:W-:Y:S01]  /*1b80*/  IMAD.HI.U32 R6, R125, R85, RZ ;  /* 0x000000557d067227 */ /* 0x000fe200078e00ff */
[----:B------:R-:W-:Y:S03]  /*1b90*/  STL [R1+0xc4], R183 ;  /* 0x0000c4b701007387 */ /* 0x000fe60000100800 */
[----:B------:R-:W-:Y:S01]  /*1ba0*/  IMAD.MOV R4, RZ, RZ, -R4 ;  /* 0x000000ffff047224 */ /* 0x000fe200078e0a04 */
[----:B------:R-:W-:Y:S01]  /*1bb0*/  STL [R1+0xc0], R182 ;  /* 0x0000c0b601007387 */ /* 0x000fe20000100800 */
[----:B------:R-:W-:-:S02]  /*1bc0*/  IMAD R84, R124, R7, R84 ;  /* 0x000000077c547224 */ /* 0x000fc400078e0254 */
[----:B------:R-:W-:Y:S01]  /*1bd0*/  IMAD.HI.U32 R7, R125, R77, RZ ;  /* 0x0000004d7d077227 */ /* 0x000fe200078e00ff */
[----:B------:R-:W-:Y:S03]  /*1be0*/  STL [R1+0xbc], R181 ;  /* 0x0000bcb501007387 */ /* 0x000fe60000100800 */
[----:B------:R-:W-:Y:S01]  /*1bf0*/  IMAD.MOV R8, RZ, RZ, -R8 ;  /* 0x000000ffff087224 */ /* 0x000fe200078e0a08 */
[----:B------:R-:W-:Y:S01]  /*1c00*/  STL [R1+0xb8], R180 ;  /* 0x0000b8b401007387 */ /* 0x000fe20000100800 */
[----:B------:R-:W-:Y:S02]  /*1c10*/  IMAD.MOV R5, RZ, RZ, -R5 ;  /* 0x000000ffff057224 */ /* 0x000fe400078e0a05 */
[----:B------:R-:W-:Y:S01]  /*1c20*/  IMAD.MOV R6, RZ, RZ, -R6 ;  /* 0x000000ffff067224 */ /* 0x000fe200078e0a06 */
[----:B------:R-:W-:Y:S01]  /*1c30*/  STL [R1+0xb4], R179 ;  /* 0x0000b4b301007387 */ /* 0x000fe20000100800 */
[----:B------:R-:W-:-:S02]  /*1c40*/  IMAD R87, R124, R4, R87 ;  /* 0x000000047c577224 */ /* 0x000fc400078e0257 */
[----:B------:R-:W-:-:S04]  /*1c50*/  IMAD.HI.U32 R4, R125, R82, RZ ;  /* 0x000000527d047227 */ /* 0x000fc800078e00ff */
[----:B------:R-:W-:Y:S02]  /*1c60*/  IMAD.MOV R7, RZ, RZ, -R7 ;  /* 0x000000ffff077224 */ /* 0x000fe400078e0a07 */
[----:B------:R-:W-:Y:S02]  /*1c70*/  IMAD R65, R124, R8, R65 ;  /* 0x000000087c417224 */ /* 0x000fe400078e0241 */
[----:B------:R-:W-:-:S04]  /*1c80*/  IMAD.HI.U32 R8, R125, R88, RZ ;  /* 0x000000587d087227 */ /* 0x000fc800078e00ff */
[C---:B------:R-:W-:Y:S02]  /*1c90*/  IMAD R86, R124.reuse, R5, R86 ;  /* 0x000000057c567224 */ /* 0x040fe400078e0256 */
[C---:B------:R-:W-:Y:S02]  /*1ca0*/  IMAD R92, R124.reuse, R9, R92 ;  /* 0x000000097c5c7224 */ /* 0x040fe400078e025c */
[----:B------:R-:W-:Y:S02]  /*1cb0*/  IMAD R85, R124, R6, R85 ;  /* 0x000000067c557224 */ /* 0x000fe400078e0255 */
[----:B------:R-:W-:-:S04]  /*1cc0*/  IMAD.HI.U32 R5, R125, R79, RZ ;  /* 0x0000004f7d057227 */ /* 0x000fc800078e00ff */
[----:B------:R-:W-:-:S04]  /*1cd0*/  IMAD.HI.U32 R6, R125, R78, RZ ;  /* 0x0000004e7d067227 */ /* 0x000fc800078e00ff */
[----:B------:R-:W-:Y:S02]  /*1ce0*/  IMAD.MOV R9, RZ, RZ, -R4 ;  /* 0x000000ffff097224 */ /* 0x000fe400078e0a04 */
[C---:B------:R-:W-:Y:S02]  /*1cf0*/  IMAD R77, R124.reuse, R7, R77 ;  /* 0x000000077c4d7224 */ /* 0x040fe400078e024d */
[----:B------:R-:W-:Y:S02]  /*1d00*/  IMAD R112, R124, R13, R112 ;  /* 0x0000000d7c707224 */ /* 0x000fe400078e0270 */
[----:B------:R-:W-:Y:S02]  /*1d10*/  IMAD R7, R242, UR16, RZ ;  /* 0x00000010f2077c24 */ /* 0x000fe4000f8e02ff */
[----:B------:R-:W-:Y:S02]  /*1d20*/  IMAD.MOV R13, RZ, RZ, -R8 ;  /* 0x000000ffff0d7224 */ /* 0x000fe400078e0a08 */
[----:B------:R-:W-:-:S02]  /*1d30*/  IMAD R90, R124, R11, R90 ;  /* 0x0000000b7c5a7224 */ /* 0x000fc400078e025a */
[----:B------:R-:W-:-:S04]  /*1d40*/  IMAD.HI.U32 R8, R125, R83, RZ ;  /* 0x000000537d087227 */ /* 0x000fc800078e00ff */
[----:B------:R-:W-:Y:S02]  /*1d50*/  IMAD.MOV R5, RZ, RZ, -R5 ;  /* 0x000000ffff057224 */ /* 0x000fe400078e0a05 */
[----:B------:R-:W-:Y:S02]  /*1d60*/  IMAD.MOV R11, RZ, RZ, -R6 ;  /* 0x000000ffff0b7224 */ /* 0x000fe400078e0a06 */
[----:B------:R-:W-:Y:S02]  /*1d70*/  IMAD R82, R124, R9, R82 ;  /* 0x000000097c527224 */ /* 0x000fe400078e0252 */
[----:B------:R-:W-:Y:S02]  /*1d80*/  IMAD.U32 R9, RZ, RZ, UR16 ;  /* 0x00000010ff097e24 */ /* 0x000fe4000f8e00ff */
[----:B------:R-:W-:Y:S02]  /*1d90*/  IMAD R22, R22, 0x2, R7 ;  /* 0x0000000216167824 */ /* 0x000fe400078e0207 */
[----:B------:R-:W-:-:S02]  /*1da0*/  IMAD.MOV R8, RZ, RZ, -R8 ;  /* 0x000000ffff087224 */ /* 0x000fc400078e0a08 */
[C---:B------:R-:W-:Y:S02]  /*1db0*/  IMAD R79, R124.reuse, R5, R79 ;  /* 0x000000057c4f7224 */ /* 0x040fe400078e024f */
[----:B------:R-:W-:Y:S02]  /*1dc0*/  IMAD R78, R124, R11, R78 ;  /* 0x0000000b7c4e7224 */ /* 0x000fe400078e024e */
[----:B------:R-:W-:-:S04]  /*1dd0*/  IMAD.HI.U32 R5, R125, R72, RZ ;  /* 0x000000487d057227 */ /* 0x000fc800078e00ff */
[----:B------:R-:W-:Y:S02]  /*1de0*/  IMAD.U32 R11, RZ, RZ, UR16 ;  /* 0x00000010ff0b7e24 */ /* 0x000fe4000f8e00ff */
[----:B------:R-:W-:Y:S02]  /*1df0*/  IMAD R38, R9, 0x2, R22 ;  /* 0x0000000209267824 */ /* 0x000fe400078e0216 */
[----:B------:R-:W-:Y:S02]  /*1e00*/  IMAD R83, R124, R8, R83 ;  /* 0x000000087c537224 */ /* 0x000fe400078e0253 */
[----:B------:R-:W-:-:S04]  /*1e10*/  IMAD.HI.U32 R8, R125, R76, RZ ;  /* 0x0000004c7d087227 */ /* 0x000fc800078e00ff */
[----:B------:R-:W-:Y:S02]  /*1e20*/  IMAD.MOV R5, RZ, RZ, -R5 ;  /* 0x000000ffff057224 */ /* 0x000fe400078e0a05 */
[----:B------:R-:W-:Y:S02]  /*1e30*/  IMAD R54, R11, 0x2, R38 ;  /* 0x000000020b367824 */ /* 0x000fe400078e0226 */
[C---:B------:R-:W-:Y:S02]  /*1e40*/  IMAD R88, R124.reuse, R13, R88 ;  /* 0x0000000d7c587224 */ /* 0x040fe400078e0258 */
[----:B------:R-:W-:Y:S02]  /*1e50*/  IMAD.MOV R13, RZ, RZ, -R8 ;  /* 0x000000ffff0d7224 */ /* 0x000fe400078e0a08 */
[----:B------:R-:W-:Y:S02]  /*1e60*/  IMAD R72, R124, R5, R72 ;  /* 0x000000057c487224 */ /* 0x000fe400078e0248 */
[----:B------:R-:W-:-:S02]  /*1e70*/  IMAD.U32 R5, RZ, RZ, UR16 ;  /* 0x00000010ff057e24 */ /* 0x000fc4000f8e00ff */
[----:B------:R-:W-:Y:S02]  /*1e80*/  IMAD R8, R9, 0x2, R54 ;  /* 0x0000000209087824 */ /* 0x000fe400078e0236 */
[----:B------:R-:W-:Y:S02]  /*1e90*/  IMAD R15, R3, 0x40, R166 ;  /* 0x00000040030f7824 */ /* 0x000fe400078e02a6 */
[----:B------:R-:W-:Y:S02]  /*1ea0*/  IMAD R24, R5, 0x2, R8 ;  /* 0x0000000205187824 */ /* 0x000fe400078e0208 */
[----:B------:R-:W-:Y:S01]  /*1eb0*/  IMAD.HI.U32 R3, R125, R70, RZ ;  /* 0x000000467d037227 */ /* 0x000fe200078e00ff */
[----:B------:R-:W-:Y:S01]  /*1ec0*/  ISETP.GE.AND P3, PT, R15, RZ, PT ;  /* 0x000000ff0f00720c */ /* 0x000fe20003f66270 */
[----:B------:R0:W-:Y:S02]  /*1ed0*/  STL [R1+0x90], R15 ;  /* 0x0000900f01007387 */ /* 0x0001e40000100800 */
[----:B------:R-:W-:-:S02]  /*1ee0*/  IMAD R40, R9, 0x2, R24 ;  /* 0x0000000209287824 */ /* 0x000fc400078e0218 */
[----:B------:R-:W-:Y:S01]  /*1ef0*/  IMAD.MOV R3, RZ, RZ, -R3 ;  /* 0x000000ffff037224 */ /* 0x000fe200078e0a03 */
[----:B------:R1:W-:Y:S01]  /*1f00*/  STL [R1+0xb0], R178 ;  /* 0x0000b0b201007387 */ /* 0x0003e20000100800 */
[----:B------:R-:W-:Y:S01]  /*1f10*/  IMAD R10, R5, 0x4, R40 ;  /* 0x00000004050a7824 */ /* 0x000fe200078e0228 */
[----:B------:R-:W-:Y:S01]  /*1f20*/  IABS R5, R15 ;  /* 0x0000000f00057213 */ /* 0x000fe20000000000 */
[----:B------:R-:W-:Y:S01]  /*1f30*/  IMAD R70, R124, R3, R70 ;  /* 0x000000037c467224 */ /* 0x000fe200078e0246 */
[----:B------:R1:W-:Y:S01]  /*1f40*/  STL [R1+0xac], R177 ;  /* 0x0000acb101007387 */ /* 0x0003e20000100800 */
[----:B------:R-:W-:Y:S02]  /*1f50*/  IMAD R26, R11, 0x2, R10 ;  /* 0x000000020b1a7824 */ /* 0x000fe400078e020a */
[----:B------:R-:W-:Y:S01]  /*1f60*/  IMAD.HI.U32 R2, R2, R5, RZ ;  /* 0x0000000502027227 */ /* 0x000fe200078e00ff */
[----:B------:R1:W-:Y:S03]  /*1f70*/  STL [R1+0xa8], R176 ;  /* 0x0000a8b001007387 */ /* 0x0003e60000100800 */
[----:B------:R-:W-:-:S02]  /*1f80*/  IMAD R42, R9, 0x2, R26 ;  /* 0x00000002092a7824 */ /* 0x000fc400078e021a */
[----:B------:R-:W-:Y:S02]  /*1f90*/  IMAD.MOV R2, RZ, RZ, -R2 ;  /* 0x000000ffff027224 */ /* 0x000fe400078e0a02 */
[----:B------:R-:W-:Y:S02]  /*1fa0*/  IMAD R56, R11, 0x2, R42 ;  /* 0x000000020b387824 */ /* 0x000fe400078e022a */
[C---:B------:R-:W-:Y:S02]  /*1fb0*/  IMAD R3, R0.reuse, R2, R5 ;  /* 0x0000000200037224 */ /* 0x040fe400078e0205 */
[----:B------:R-:W-:Y:S02]  /*1fc0*/  IMAD R12, R9, 0x2, R56 ;  /* 0x00000002090c7824 */ /* 0x000fe400078e0238 */
[----:B------:R-:W-:Y:S01]  /*1fd0*/  IMAD.U32 R5, RZ, RZ, UR16 ;  /* 0x00000010ff057e24 */ /* 0x000fe2000f8e00ff */
[----:B------:R-:W-:Y:S01]  /*1fe0*/  ISETP.GT.U32.AND P1, PT, R0, R3, PT ;  /* 0x000000030000720c */ /* 0x000fe20003f24070 */
[----:B------:R-:W-:-:S02]  /*1ff0*/  IMAD R28, R11, 0x2, R12 ;  /* 0x000000020b1c7824 */ /* 0x000fc400078e020c */
[----:B------:R-:W-:Y:S02]  /*2000*/  IMAD R76, R124, R13, R76 ;  /* 0x0000000d7c4c7224 */ /* 0x000fe400078e024c */
[----:B------:R-:W-:Y:S02]  /*2010*/  IMAD R44, R5, 0x2, R28 ;  /* 0x00000002052c7824 */ /* 0x000fe400078e021c */
[----:B------:R-:W-:Y:S02]  /*2020*/  IMAD.U32 R13, RZ, RZ, UR16 ;  /* 0x00000010ff0d7e24 */ /* 0x000fe4000f8e00ff */
[----:B------:R-:W-:Y:S02]  /*2030*/  IMAD R14, R9, 0x4, R44 ;  /* 0x00000004090e7824 */ /* 0x000fe400078e022c */
[----:B------:R-:W-:-:S04]  /*2040*/  IMAD.HI.U32 R2, R125, R68, RZ ;  /* 0x000000447d027227 */ /* 0x000fc800078e00ff */
[----:B------:R-:W-:Y:S02]  /*2050*/  IMAD R30, R11, 0x2, R14 ;  /* 0x000000020b1e7824 */ /* 0x000fe400078e020e */
[----:B------:R-:W-:Y:S02]  /*2060*/  IMAD.MOV R5, RZ, RZ, -R2 ;  /* 0x000000ffff057224 */ /* 0x000fe400078e0a02 */
[----:B------:R-:W-:Y:S02]  /*2070*/  IMAD R46, R13, 0x2, R30 ;  /* 0x000000020d2e7824 */ /* 0x000fe400078e021e */
[----:B------:R-:W-:Y:S01]  /*2080*/  @!P1 IMAD.IADD R3, R3, 0x1, -R0 ;  /* 0x0000000103039824 */ /* 0x000fe200078e0a00 */
[----:B------:R-:W-:Y:S01]  /*2090*/  ISETP.NE.AND P1, PT, R74, RZ, PT ;  /* 0x000000ff4a00720c */ /* 0x000fe20003f25270 */
[----:B------:R-:W-:-:S03]  /*20a0*/  IMAD.HI.U32 R2, R125, R66, RZ ;  /* 0x000000427d027227 */ /* 0x000fc600078e00ff */
[----:B------:R-:W-:Y:S01]  /*20b0*/  ISETP.GT.U32.AND P2, PT, R0, R3, PT ;  /* 0x000000030000720c */ /* 0x000fe20003f44070 */
[----:B------:R-:W-:Y:S02]  /*20c0*/  IMAD R58, R9, 0x2, R46 ;  /* 0x00000002093a7824 */ /* 0x000fe400078e022e */
[C---:B------:R-:W-:Y:S02]  /*20d0*/  IMAD R68, R124.reuse, R5, R68 ;  /* 0x000000057c447224 */ /* 0x040fe400078e0244 */
[----:B------:R-:W-:Y:S02]  /*20e0*/  IMAD.MOV R5, RZ, RZ, -R2 ;  /* 0x000000ffff057224 */ /* 0x000fe400078e0a02 */
[----:B------:R-:W-:Y:S02]  /*20f0*/  IMAD R16, R11, 0x2, R58 ;  /* 0x000000020b107824 */ /* 0x000fe400078e023a */
[----:B------:R-:W-:Y:S02]  /*2100*/  IMAD R66, R124, R5, R66 ;  /* 0x000000057c427224 */ /* 0x000fe400078e0242 */
[----:B------:R-:W-:-:S02]  /*2110*/  IMAD.U32 R5, RZ, RZ, UR16 ;  /* 0x00000010ff057e24 */ /* 0x000fc4000f8e00ff */
[----:B------:R-:W-:Y:S02]  /*2120*/  IMAD R32, R9, 0x2, R16 ;  /* 0x0000000209207824 */ /* 0x000fe400078e0210 */
[----:B------:R-:W-:-:S04]  /*2130*/  IMAD.HI.U32 R4, R125, R73, RZ ;  /* 0x000000497d047227 */ /* 0x000fc800078e00ff */
[----:B------:R-:W-:Y:S02]  /*2140*/  IMAD R48, R5, 0x2, R32 ;  /* 0x0000000205307824 */ /* 0x000fe400078e0220 */
[----:B------:R-:W-:Y:S02]  /*2150*/  @!P2 IMAD.IADD R3, R3, 0x1, -R0 ;  /* 0x000000010303a824 */ /* 0x000fe400078e0a00 */
[----:B------:R-:W-:Y:S02]  /*2160*/  IMAD R18, R9, 0x4, R48 ;  /* 0x0000000409127824 */ /* 0x000fe400078e0230 */
[----:B------:R-:W-:Y:S02]  /*2170*/  IMAD.MOV R4, RZ, RZ, -R4 ;  /* 0x000000ffff047224 */ /* 0x000fe400078e0a04 */
[----:B------:R-:W-:Y:S01]  /*2180*/  @!P3 IMAD.MOV R3, RZ, RZ, -R3 ;  /* 0x000000ffff03b224 */ /* 0x000fe200078e0a03 */
[----:B------:R-:W-:Y:S01]  /*2190*/  @!P1 LOP3.LUT R3, RZ, R74, RZ, 0x33, !PT ;  /* 0x0000004aff039212 */ /* 0x000fe200078e33ff */
[----:B------:R-:W-:Y:S01]  /*21a0*/  IMAD R34, R5, 0x2, R18 ;  /* 0x0000000205227824 */ /* 0x000fe200078e0212 */
[----:B------:R-:W-:Y:S01]  /*21b0*/  ISETP.NE.U32.AND P3, PT, R238, RZ, PT ;  /* 0x000000ffee00720c */ /* 0x000fe20003f65070 */
[----:B------:R-:W-:Y:S01]  /*21c0*/  IMAD R73, R124, R4, R73 ;  /* 0x000000047c497224 */ /* 0x000fe200078e0249 */
[----:B------:R-:W-:Y:S01]  /*21d0*/  PRMT R74, RZ, 0x7610, R74 ;  /* 0x00007610ff4a7816 */ /* 0x000fe2000000004a */
[----:B------:R-:W-:-:S04]  /*21e0*/  IMAD.HI.U32 R4, R125, R69, RZ ;  /* 0x000000457d047227 */ /* 0x000fc800078e00ff */
[----:B------:R-:W-:Y:S02]  /*21f0*/  IMAD R50, R9, 0x2, R34 ;  /* 0x0000000209327824 */ /* 0x000fe400078e0222 */
[----:B------:R-:W-:Y:S01]  /*2200*/  IMAD R0, R3, UR4, RZ ;  /* 0x0000000403007c24 */ /* 0x000fe2000f8e02ff */
[----:B------:R-:W-:Y:S01]  /*2210*/  USHF.L.U32 UR4, UR8, 0x15, URZ ;  /* 0x0000001508047899 */ /* 0x000fe200080006ff */
[----:B------:R-:W-:Y:S02]  /*2220*/  IMAD.MOV R4, RZ, RZ, -R4 ;  /* 0x000000ffff047224 */ /* 0x000fe400078e0a04 */
[----:B------:R-:W-:Y:S01]  /*2230*/  IMAD R60, R5, 0x2, R50 ;  /* 0x00000002053c7824 */ /* 0x000fe200078e0232 */
[C---:B------:R-:W-:Y:S01]  /*2240*/  IADD3 R59, P1, PT, R0.reuse, UR20, RZ ;  /* 0x00000014003b7c10 */ /* 0x040fe2000ff3e0ff */
[----:B------:R-:W-:Y:S01]  /*2250*/  IMAD.HI.U32 R6, R125, R71, RZ ;  /* 0x000000477d067227 */ /* 0x000fe200078e00ff */
[----:B------:R-:W-:Y:S02]  /*2260*/  ULOP3.LUT UR4, UR4, 0x600000, URZ, 0xc0, !UPT ;  /* 0x0060000004047892 */ /* 0x000fe4000f8ec0ff */
[----:B------:R-:W-:Y:S01]  /*2270*/  LEA.HI.X.SX32 R81, R0, UR21, 0x1, P1 ;  /* 0x0000001500517c11 */ /* 0x000fe200088f0eff */
[----:B------:R-:W-:Y:S01]  /*2280*/  IMAD R69, R124, R4, R69 ;  /* 0x000000047c457224 */ /* 0x000fe200078e0245 */
[----:B------:R-:W-:Y:S01]  /*2290*/  IADD3 R0, P1, PT, R7, R59, RZ ;  /* 0x0000003b07007210 */ /* 0x000fe20007f3e0ff */
[----:B------:R-:W-:Y:S01]  /*22a0*/  IMAD.HI.U32 R4, R125, R67, RZ ;  /* 0x000000437d047227 */ /* 0x000fe200078e00ff */
[----:B------:R-:W-:-:S02]  /*22b0*/  IADD3 R2, P4, PT, R8, R59, RZ ;  /* 0x0000003b08027210 */ /* 0x000fc40007f9e0ff */
[----:B------:R-:W-:Y:S01]  /*22c0*/  IADD3 R3, P2, PT, R10, R59, RZ ;  /* 0x0000003b0a037210 */ /* 0x000fe20007f5e0ff */
[----:B------:R-:W-:Y:S01]  /*22d0*/  IMAD R20, R9, 0x2, R60 ;  /* 0x0000000209147824 */ /* 0x000fe200078e023c */
[----:B------:R-:W-:Y:S01]  /*22e0*/  LEA.HI.X.SX32 R8, R8, R81, 0x1, P4 ;  /* 0x0000005108087211 */ /* 0x000fe200020f0eff */
[----:B------:R-:W-:Y:S01]  /*22f0*/  IMAD.MOV R6, RZ, RZ, -R6 ;  /* 0x000000ffff067224 */ /* 0x000fe200078e0a06 */
[----:B------:R-:W-:Y:S01]  /*2300*/  IADD3 R9, P4, PT, R18, R59, RZ ;  /* 0x0000003b12097210 */ /* 0x000fe20007f9e0ff */
[----:B------:R-:W-:Y:S01]  /*2310*/  IMAD.MOV R4, RZ, RZ, -R4 ;  /* 0x000000ffff047224 */ /* 0x000fe200078e0a04 */
[----:B------:R-:W-:Y:S01]  /*2320*/  LEA.HI.X.SX32 R10, R10, R81, 0x1, P2 ;  /* 0x000000510a0a7211 */ /* 0x000fe200010f0eff */
[----:B------:R-:W-:Y:S01]  /*2330*/  IMAD R36, R11, 0x2, R20 ;  /* 0x000000020b247824 */ /* 0x000fe200078e0214 */
[----:B------:R-:W-:Y:S01]  /*2340*/  IADD3 R11, P2, PT, R20, R59, RZ ;  /* 0x0000003b140b7210 */ /* 0x000fe20007f5e0ff */
[C---:B------:R-:W-:Y:S01]  /*2350*/  IMAD R71, R124.reuse, R6, R71 ;  /* 0x000000067c477224 */ /* 0x040fe200078e0247 */
[----:B------:R-:W-:Y:S01]  /*2360*/  LEA.HI.X.SX32 R6, R7, R81, 0x1, P1 ;  /* 0x0000005107067211 */ /* 0x000fe200008f0eff */
[----:B------:R-:W-:Y:S01]  /*2370*/  IMAD R67, R124, R4, R67 ;  /* 0x000000047c437224 */ /* 0x000fe200078e0243 */
[-C--:B------:R-:W-:Y:S01]  /*2380*/  IADD3 R4, P6, PT, R12, R59.reuse, RZ ;  /* 0x0000003b0c047210 */ /* 0x080fe20007fde0ff */
[----:B------:R-:W-:Y:S01]  /*2390*/  IMAD R52, R5, 0x2, R36 ;  /* 0x0000000205347824 */ /* 0x000fe200078e0224 */
[----:B------:R-:W-:-:S02]  /*23a0*/  IADD3 R5, P5, PT, R14, R59, RZ ;  /* 0x0000003b0e057210 */ /* 0x000fc40007fbe0ff */
[----:B------:R-:W-:Y:S02]  /*23b0*/  IADD3 R7, P1, PT, R16, R59, RZ ;  /* 0x0000003b10077210 */ /* 0x000fe40007f3e0ff */
[-C--:B------:R-:W-:Y:S02]  /*23c0*/  LEA.HI.X.SX32 R12, R12, R81.reuse, 0x1, P6 ;  /* 0x000000510c0c7211 */ /* 0x080fe400030f0eff */
[-C--:B------:R-:W-:Y:S02]  /*23d0*/  LEA.HI.X.SX32 R14, R14, R81.reuse, 0x1, P5 ;  /* 0x000000510e0e7211 */ /* 0x080fe400028f0eff */
[----:B------:R-:W-:Y:S02]  /*23e0*/  LEA.HI.X.SX32 R16, R16, R81, 0x1, P1 ;  /* 0x0000005110107211 */ /* 0x000fe400008f0eff */
[-C--:B------:R-:W-:Y:S02]  /*23f0*/  IADD3 R13, P6, PT, R22, R59.reuse, RZ ;  /* 0x0000003b160d7210 */ /* 0x080fe40007fde0ff */
[----:B0-----:R-:W-:-:S02]  /*2400*/  IADD3 R15, P5, PT, R24, R59, RZ ;  /* 0x0000003b180f7210 */ /* 0x001fc40007fbe0ff */
[----:B------:R-:W-:Y:S02]  /*2410*/  IADD3 R17, P1, PT, R26, R59, RZ ;  /* 0x0000003b1a117210 */ /* 0x000fe40007f3e0ff */
[----:B------:R-:W-:Y:S02]  /*2420*/  LEA.HI.X.SX32 R18, R18, R81, 0x1, P4 ;  /* 0x0000005112127211 */ /* 0x000fe400020f0eff */
[----:B------:R-:W-:Y:S02]  /*2430*/  IADD3 R19, P4, PT, R28, R59, RZ ;  /* 0x0000003b1c137210 */ /* 0x000fe40007f9e0ff */
[-C--:B------:R-:W-:Y:S02]  /*2440*/  LEA.HI.X.SX32 R20, R20, R81.reuse, 0x1, P2 ;  /* 0x0000005114147211 */ /* 0x080fe400010f0eff */
[-C--:B------:R-:W-:Y:S02]  /*2450*/  LEA.HI.X.SX32 R22, R22, R81.reuse, 0x1, P6 ;  /* 0x0000005116167211 */ /* 0x080fe400030f0eff */
[----:B------:R-:W-:-:S02]  /*2460*/  LEA.HI.X.SX32 R24, R24, R81, 0x1, P5 ;  /* 0x0000005118187211 */ /* 0x000fc400028f0eff */
[----:B------:R-:W-:Y:S02]  /*2470*/  LEA.HI.X.SX32 R26, R26, R81, 0x1, P1 ;  /* 0x000000511a1a7211 */ /* 0x000fe400008f0eff */
[-C--:B------:R-:W-:Y:S02]  /*2480*/  IADD3 R21, P2, PT, R30, R59.reuse, RZ ;  /* 0x0000003b1e157210 */ /* 0x080fe40007f5e0ff */
[-C--:B------:R-:W-:Y:S02]  /*2490*/  IADD3 R23, P6, PT, R32, R59.reuse, RZ ;  /* 0x0000003b20177210 */ /* 0x080fe40007fde0ff */
[-C--:B------:R-:W-:Y:S02]  /*24a0*/  IADD3 R25, P5, PT, R34, R59.reuse, RZ ;  /* 0x0000003b22197210 */ /* 0x080fe40007fbe0ff */
[----:B------:R-:W-:Y:S02]  /*24b0*/  IADD3 R27, P1, PT, R36, R59, RZ ;  /* 0x0000003b241b7210 */ /* 0x000fe40007f3e0ff */
[----:B------:R-:W-:-:S02]  /*24c0*/  LEA.HI.X.SX32 R28, R28, R81, 0x1, P4 ;  /* 0x000000511c1c7211 */ /* 0x000fc400020f0eff */
[----:B------:R-:W-:Y:S02]  /*24d0*/  IADD3 R29, P4, PT, R38, R59, RZ ;  /* 0x0000003b261d7210 */ /* 0x000fe40007f9e0ff */
[-C--:B------:R-:W-:Y:S02]  /*24e0*/  LEA.HI.X.SX32 R30, R30, R81.reuse, 0x1, P2 ;  /* 0x000000511e1e7211 */ /* 0x080fe400010f0eff */
[-C--:B------:R-:W-:Y:S02]  /*24f0*/  LEA.HI.X.SX32 R32, R32, R81.reuse, 0x1, P6 ;  /* 0x0000005120207211 */ /* 0x080fe400030f0eff */
[-C--:B------:R-:W-:Y:S02]  /*2500*/  LEA.HI.X.SX32 R34, R34, R81.reuse, 0x1, P5 ;  /* 0x0000005122227211 */ /* 0x080fe400028f0eff */
[----:B------:R-:W-:Y:S02]  /*2510*/  LEA.HI.X.SX32 R36, R36, R81, 0x1, P1 ;  /* 0x0000005124247211 */ /* 0x000fe400008f0eff */
[----:B------:R-:W-:-:S02]  /*2520*/  IADD3 R31, P2, PT, R40, R59, RZ ;  /* 0x0000003b281f7210 */ /* 0x000fc40007f5e0ff */
[-C--:B------:R-:W-:Y:S02]  /*2530*/  IADD3 R33, P6, PT, R42, R59.reuse, RZ ;  /* 0x0000003b2a217210 */ /* 0x080fe40007fde0ff */
[-C--:B------:R-:W-:Y:S02]  /*2540*/  IADD3 R35, P5, PT, R44, R59.reuse, RZ ;  /* 0x0000003b2c237210 */ /* 0x080fe40007fbe0ff */
[----:B------:R-:W-:Y:S02]  /*2550*/  IADD3 R37, P1, PT, R46, R59, RZ ;  /* 0x0000003b2e257210 */ /* 0x000fe40007f3e0ff */
[----:B------:R-:W-:Y:S02]  /*2560*/  LEA.HI.X.SX32 R38, R38, R81, 0x1, P4 ;  /* 0x0000005126267211 */ /* 0x000fe400020f0eff */
[----:B------:R-:W-:Y:S02]  /*2570*/  IADD3 R39, P4, PT, R48, R59, RZ ;  /* 0x0000003b30277210 */ /* 0x000fe40007f9e0ff */
[----:B------:R-:W-:-:S02]  /*2580*/  LEA.HI.X.SX32 R40, R40, R81, 0x1, P2 ;  /* 0x0000005128287211 */ /* 0x000fc400010f0eff */
[-C--:B------:R-:W-:Y:S02]  /*2590*/  LEA.HI.X.SX32 R42, R42, R81.reuse, 0x1, P6 ;  /* 0x000000512a2a7211 */ /* 0x080fe400030f0eff */
[-C--:B------:R-:W-:Y:S02]  /*25a0*/  LEA.HI.X.SX32 R44, R44, R81.reuse, 0x1, P5 ;  /* 0x000000512c2c7211 */ /* 0x080fe400028f0eff */
[----:B------:R-:W-:Y:S02]  /*25b0*/  LEA.HI.X.SX32 R46, R46, R81, 0x1, P1 ;  /* 0x000000512e2e7211 */ /* 0x000fe400008f0eff */
[-C--:B------:R-:W-:Y:S02]  /*25c0*/  IADD3 R41, P2, PT, R50, R59.reuse, RZ ;  /* 0x0000003b32297210 */ /* 0x080fe40007f5e0ff */
[-C--:B------:R-:W-:Y:S02]  /*25d0*/  IADD3 R43, P6, PT, R52, R59.reuse, RZ ;  /* 0x0000003b342b7210 */ /* 0x080fe40007fde0ff */
[----:B------:R-:W-:-:S02]  /*25e0*/  IADD3 R45, P5, PT, R54, R59, RZ ;  /* 0x0000003b362d7210 */ /* 0x000fc40007fbe0ff */
        /* <DEDUP_REMOVED lines=16> */
[-C--:B------:R-:W-:Y:S02]  /*26f0*/  LEA.HI.X.SX32 R63, R63, R81.reuse, 0x1, P1 ;  /* 0x000000513f3f7211 */ /* 0x080fe400008f0eff */
[----:B------:R-:W-:Y:S01]  /*2700*/  LEA.HI.X.SX32 R64, R64, R81, 0x1, P4 ;  /* 0x0000005140407211 */ /* 0x000fe200020f0eff */
[----:B-1----:R-:W-:Y:S06]  /*2710*/  BRA.U UP0, `(.L_x_5) ;  /* 0x0000000100187547 */ /* 0x002fec000b800000 */
[----:B------:R-:W-:Y:S01]  /*2720*/  ELECT P1, URZ, PT ;  /* 0x0000000000ff782f */ /* 0x000fe20003820000 */
[----:B------:R-:W-:Y:S01]  /*2730*/  IMAD.MOV.U32 R80, RZ, RZ, 0x1 ;  /* 0x00000001ff507424 */ /* 0x000fe200078e00ff */
[----:B------:R-:W-:Y:S01]  /*2740*/  UMOV UR6, 0x40 ;  /* 0x0000004000067882 */ /* 0x000fe20000000000 */
[----:B------:R-:W-:Y:S01]  /*2750*/  UVIRTCOUNT.DEALLOC.SMPOOL 0x80 ;  /* 0x000000800000784c */ /* 0x000fe20000000000 */
[----:B------:R-:W-:-:S09]  /*2760*/  ULEA UR6, UR5, UR6, 0x18 ;  /* 0x0000000605067291 */ /* 0x000fd2000f8ec0ff */
[----:B------:R0:W-:Y:S03]  /*2770*/  @P1 STS.U8 [UR6], R80 ;  /* 0x00000050ff001988 */ /* 0x0001e60008000006 */
.L_x_5:
[----:B------:R-:W-:Y:S01]  /*2780*/  UIADD3 UR14, UPT, UPT, UR12, UR4, URZ ;  /* 0x000000040c0e7290 */ /* 0x000fe2000fffe0ff */
[C---:B------:R-:W-:Y:S01]  /*2790*/  LOP3.LUT R162, R242.reuse, 0x8, RZ, 0xfc, !PT ;  /* 0x00000008f2a27812 */ /* 0x040fe200078efcff */
[----:B------:R-:W-:Y:S01]  /*27a0*/  VOTEU.ALL UP2, P3 ;  /* 0x0000000000ff7886 */ /* 0x000fe20001840000 */
[----:B------:R-:W-:Y:S01]  /*27b0*/  VOTEU.ALL UP3, P3 ;  /* 0x0000000000ff7886 */ /* 0x000fe20001860000 */
[----:B------:R-:W-:Y:S02]  /*27c0*/  PLOP3.LUT P1, PT, PT, PT, UP1, 0x80, 0x8 ;  /* 0x000000000008781c */ /* 0x000fe40003f2f018 */
[----:B------:R-:W-:Y:S01]  /*27d0*/  LOP3.LUT R81, R242, 0x10, RZ, 0xfc, !PT ;  /* 0x00000010f2517812 */ /* 0x000fe200078efcff */
[----:B------:R-:W-:-:S04]  /*27e0*/  @!UP2 UIADD3 UR4, UPT, UPT, -UR7, 0x100000, URZ ;  /* 0x001000000704a890 */ /* 0x000fc8000fffe1ff */
[----:B------:R-:W-:Y:S02]  /*27f0*/  @!UP2 USHF.L.U32 UR5, UR4, 0xb, URZ ;  /* 0x0000000b0405a899 */ /* 0x000fe400080006ff */
[----:B------:R-:W-:Y:S01]  /*2800*/  @!UP2 USHF.L.U32 UR4, UR4, 0x1, URZ ;  /* 0x000000010404a899 */ /* 0x000fe200080006ff */
[----:B------:R-:W-:Y:S01]  /*2810*/  STTM.16dp32bit_t0_t15.x64 tmem[UR14], RZ ;  /* 0x000000ff000079ed */ /* 0x000fe20008b0000e */
[----:B------:R-:W-:Y:S01]  /*2820*/  STTM.16dp32bit_t16_t31.x64 tmem[UR14+0x40], RZ ;  /* 0x000040ff000079ed */ /* 0x000fe20008b2000e */
[----:B------:R-:W1:Y:S02]  /*2830*/  FENCE.VIEW.ASYNC.T ;  /* 0x00000000000073c6 */ /* 0x000e640000000200 */
[----:B-1----:R-:W-:Y:S01]  /*2840*/  BAR.SYNC.DEFER_BLOCKING 0x0 ;  /* 0x0000000000007b1d */ /* 0x002fe20000010000 */
[----:B------:R-:W-:Y:S02]  /*2850*/  ISETP.LT.AND P1, PT, R162, UR30, P1 ;  /* 0x0000001ea2007c0c */ /* 0x000fe40008f21270 */
[----:B0-----:R-:W-:-:S02]  /*2860*/  LOP3.LUT R80, R242, 0x18, RZ, 0xfc, !PT ;  /* 0x00000018f2507812 */ /* 0x001fc400078efcff */
[----:B------:R-:W-:Y:S02]  /*2870*/  PLOP3.LUT P2, PT, PT, PT, UP1, 0x80, 0x8 ;  /* 0x000000000008781c */ /* 0x000fe40003f4f018 */
[----:B------:R-:W-:Y:S02]  /*2880*/  PLOP3.LUT P4, PT, PT, PT, UP1, 0x80, 0x8 ;  /* 0x000000000008781c */ /* 0x000fe40003f8f018 */
[----:B------:R-:W-:Y:S01]  /*2890*/  ISETP.LT.AND P2, PT, R81, UR30, P2 ;  /* 0x0000001e51007c0c */ /* 0x000fe20009741270 */
[----:B------:R-:W-:Y:S01]  /*28a0*/  @P0 IMAD.MOV.U32 R81, RZ, RZ, R6 ;  /* 0x000000ffff510224 */ /* 0x000fe200078e0006 */
[----:B------:R-:W-:Y:S01]  /*28b0*/  ISETP.LT.AND P4, PT, R80, UR30, P4 ;  /* 0x0000001e50007c0c */ /* 0x000fe2000a781270 */
[----:B------:R-:W-:Y:S01]  /*28c0*/  @P0 IMAD.MOV.U32 R80, RZ, RZ, R0 ;  /* 0x000000ffff500224 */ /* 0x000fe200078e0000 */
[----:B------:R-:W0:Y:S02]  /*28d0*/  FENCE.VIEW.ASYNC.S ;  /* 0x00000000000073c6 */ /* 0x000e240000000000 */
[----:B0-----:R0:W1:Y:S02]  /*28e0*/  @!UP3 SYNCS.EXCH.64 URZ, [UR10], UR4 ;  /* 0x000000040affb5b2 */ /* 0x0010640008000100 */
[----:B-1----:R-:W-:Y:S01]  /*28f0*/  BAR.SYNC.DEFER_BLOCKING 0x0 ;  /* 0x0000000000007b1d */ /* 0x002fe20000010000 */
[----:B------:R-:W-:-:S02]  /*2900*/  PRMT R126, RZ, 0x7610, R126 ;  /* 0x00007610ff7e7816 */ /* 0x000fc4000000007e */
[----:B------:R-:W-:Y:S02]  /*2910*/  PRMT R127, RZ, 0x7610, R127 ;  /* 0x00007610ff7f7816 */ /* 0x000fe4000000007f */
[----:B------:R-:W-:Y:S02]  /*2920*/  LOP3.LUT R252, R242, 0x20, RZ, 0xfc, !PT ;  /* 0x00000020f2fc7812 */ /* 0x000fe400078efcff */
[----:B------:R-:W-:Y:S01]  /*2930*/  PRMT R128, RZ, 0x7610, R128 ;  /* 0x00007610ff807816 */ /* 0x000fe20000000080 */
[----:B------:R1:W2:Y:S01]  /*2940*/  @P0 LDG.E.U8 R74, desc[UR26][R80.64] ;  /* 0x0000001a504a0981 */ /* 0x0002a2000c1e1100 */
[----:B------:R-:W-:-:S04]  /*2950*/  PLOP3.LUT P0, PT, PT, PT, UP1, 0x80, 0x8 ;  /* 0x000000000008781c */ /* 0x000fc80003f0f018 */
[----:B------:R-:W-:Y:S01]  /*2960*/  ISETP.LT.AND P0, PT, R252, UR30, P0 ;  /* 0x0000001efc007c0c */ /* 0x000fe20008701270 */
[----:B-1----:R-:W-:Y:S02]  /*2970*/  @P1 IMAD.MOV.U32 R80, RZ, RZ, R2 ;  /* 0x000000ffff501224 */ /* 0x002fe400078e0002 */
[----:B------:R-:W-:-:S05]  /*2980*/  @P1 IMAD.MOV.U32 R81, RZ, RZ, R8 ;  /* 0x000000ffff511224 */ /* 0x000fca00078e0008 */
[----:B------:R1:W3:Y:S02]  /*2990*/  @P1 LDG.E.U8 R126, desc[UR26][R80.64] ;  /* 0x0000001a507e1981 */ /* 0x0002e4000c1e1100 */
[----:B-1----:R-:W-:Y:S02]  /*29a0*/  @P2 IMAD.MOV.U32 R80, RZ, RZ, R3 ;  /* 0x000000ffff502224 */ /* 0x002fe400078e0003 */
[----:B------:R-:W-:-:S05]  /*29b0*/  @P2 IMAD.MOV.U32 R81, RZ, RZ, R10 ;  /* 0x000000ffff512224 */ /* 0x000fca00078e000a */
[----:B------:R1:W4:Y:S01]  /*29c0*/  @P2 LDG.E.U8 R127, desc[UR26][R80.64] ;  /* 0x0000001a507f2981 */ /* 0x000322000c1e1100 */
[----:B------:R-:W-:Y:S01]  /*29d0*/  LOP3.LUT R248, R242, 0x28, RZ, 0xfc, !PT ;  /* 0x00000028f2f87812 */ /* 0x000fe200078efcff */
[----:B-1----:R-:W-:Y:S02]  /*29e0*/  @P4 IMAD.MOV.U32 R80, RZ, RZ, R4 ;  /* 0x000000ffff504224 */ /* 0x002fe400078e0004 */
[----:B------:R-:W-:-:S05]  /*29f0*/  @P4 IMAD.MOV.U32 R81, RZ, RZ, R12 ;  /* 0x000000ffff514224 */ /* 0x000fca00078e000c */
[----:B------:R1:W5:Y:S01]  /*2a00*/  @P4 LDG.E.U8 R128, desc[UR26][R80.64] ;  /* 0x0000001a50804981 */ /* 0x000362000c1e1100 */
[----:B------:R-:W-:Y:S02]  /*2a10*/  PLOP3.LUT P4, PT, PT, PT, UP1, 0x80, 0x8 ;  /* 0x000000000008781c */ /* 0x000fe40003f8f018 */
[----:B------:R-:W-:Y:S02]  /*2a20*/  PRMT R130, RZ, 0x7610, R130 ;  /* 0x00007610ff827816 */ /* 0x000fe40000000082 */
[----:B------:R-:W-:Y:S02]  /*2a30*/  ISETP.LT.AND P4, PT, R248, UR30, P4 ;  /* 0x0000001ef8007c0c */ /* 0x000fe4000a781270 */
[----:B------:R-:W-:Y:S02]  /*2a40*/  LOP3.LUT R245, R242, 0x30, RZ, 0xfc, !PT ;  /* 0x00000030f2f57812 */ /* 0x000fe400078efcff */
[----:B------:R-:W-:Y:S01]  /*2a50*/  PLOP3.LUT P2, PT, PT, PT, UP1, 0x80, 0x8 ;  /* 0x000000000008781c */ /* 0x000fe20003f4f018 */
[----:B-1----:R-:W-:-:S02]  /*2a60*/  @P0 IMAD.MOV.U32 R80, RZ, RZ, R5 ;  /* 0x000000ffff500224 */ /* 0x002fc400078e0005 */
[----:B------:R-:W-:Y:S01]  /*2a70*/  @P0 IMAD.MOV.U32 R81, RZ, RZ, R14 ;  /* 0x000000ffff510224 */ /* 0x000fe200078e000e */
[----:B------:R-:W-:Y:S02]  /*2a80*/  ISETP.LT.AND P2, PT, R245, UR30, P2 ;  /* 0x0000001ef5007c0c */ /* 0x000fe40009741270 */
[----:B------:R-:W-:Y:S02]  /*2a90*/  LOP3.LUT R241, R242, 0x38, RZ, 0xfc, !PT ;  /* 0x00000038f2f17812 */ /* 0x000fe400078efcff */
[----:B------:R1:W2:Y:S01]  /*2aa0*/  @P0 LDG.E.U8 R130, desc[UR26][R80.64] ;  /* 0x0000001a50820981 */ /* 0x0002a2000c1e1100 */
[----:B------:R-:W-:Y:S02]  /*2ab0*/  PLOP3.LUT P0, PT, PT, PT, UP1, 0x80, 0x8 ;  /* 0x000000000008781c */ /* 0x000fe40003f0f018 */
[----:B------:R-:W-:Y:S02]  /*2ac0*/  PRMT R132, RZ, 0x7610, R132 ;  /* 0x00007610ff847816 */ /* 0x000fe40000000084 */
[----:B------:R-:W-:-:S02]  /*2ad0*/  ISETP.LT.AND P0, PT, R241, UR30, P0 ;  /* 0x0000001ef1007c0c */ /* 0x000fc40008701270 */
[----:B------:R-:W-:Y:S02]  /*2ae0*/  LOP3.LUT R164, R242, 0x2, RZ, 0xfc, !PT ;  /* 0x00000002f2a47812 */ /* 0x000fe400078efcff */
[----:B------:R-:W-:Y:S01]  /*2af0*/  PLOP3.LUT P1, PT, PT, PT, UP1, 0x80, 0x8 ;  /* 0x000000000008781c */ /* 0x000fe20003f2f018 */
[----:B-1----:R-:W-:Y:S01]  /*2b00*/  @P4 IMAD.MOV.U32 R80, RZ, RZ, R7 ;  /* 0x000000ffff504224 */ /* 0x002fe200078e0007 */
[----:B------:R-:W-:Y:S01]  /*2b10*/  PRMT R131, RZ, 0x7610, R131 ;  /* 0x00007610ff837816 */ /* 0x000fe20000000083 */
[----:B------:R-:W-:Y:S01]  /*2b20*/  @P4 IMAD.MOV.U32 R81, RZ, RZ, R16 ;  /* 0x000000ffff514224 */ /* 0x000fe200078e0010 */
[----:B------:R-:W-:Y:S02]  /*2b30*/  ISETP.LT.AND P1, PT, R164, UR30, P1 ;  /* 0x0000001ea4007c0c */ /* 0x000fe40008f21270 */
[----:B------:R-:W-:Y:S02]  /*2b40*/  LOP3.LUT R162, R242, 0xa, RZ, 0xfc, !PT ;  /* 0x0000000af2a27812 */ /* 0x000fe400078efcff */
[----:B------:R1:W2:Y:S01]  /*2b50*/  @P4 LDG.E.U8 R132, desc[UR26][R80.64] ;  /* 0x0000001a50844981 */ /* 0x0002a2000c1e1100 */
[----:B------:R-:W-:-:S02]  /*2b60*/  PLOP3.LUT P5, PT, PT, PT, UP1, 0x80, 0x8 ;  /* 0x000000000008781c */ /* 0x000fc40003faf018 */
[----:B------:R-:W-:Y:S02]  /*2b70*/  PRMT R134, RZ, 0x7610, R134 ;  /* 0x00007610ff867816 */ /* 0x000fe40000000086 */
[----:B------:R-:W-:Y:S01]  /*2b80*/  ISETP.LT.AND P5, PT, R162, UR30, P5 ;  /* 0x0000001ea2007c0c */ /* 0x000fe2000afa1270 */
[----:B-1----:R-:W-:Y:S02]  /*2b90*/  @P2 IMAD.MOV.U32 R80, RZ, RZ, R9 ;  /* 0x000000ffff502224 */ /* 0x002fe400078e0009 */
[----:B------:R-:W-:Y:S01]  /*2ba0*/  @P2 IMAD.MOV.U32 R81, RZ, RZ, R18 ;  /* 0x000000ffff512224 */ /* 0x000fe200078e0012 */
[----:B------:R-:W-:-:S04]  /*2bb0*/  LOP3.LUT R162, R242, 0x12, RZ, 0xfc, !PT ;  /* 0x00000012f2a27812 */ /* 0x000fc800078efcff */
[----:B------:R1:W2:Y:S01]  /*2bc0*/  @P2 LDG.E.U8 R131, desc[UR26][R80.64] ;  /* 0x0000001a50832981 */ /* 0x0002a2000c1e1100 */
[----:B------:R-:W-:Y:S02]  /*2bd0*/  PLOP3.LUT P2, PT, PT, PT, UP1, 0x80, 0x8 ;  /* 0x000000000008781c */ /* 0x000fe40003f4f018 */
[----:B------:R-:W-:Y:S02]  /*2be0*/  PRMT R133, RZ, 0x7610, R133 ;  /* 0x00007610ff857816 */ /* 0x000fe40000000085 */
[----:B------:R-:W-:Y:S01]  /*2bf0*/  ISETP.LT.AND P2, PT, R162, UR30, P2 ;  /* 0x0000001ea2007c0c */ /* 0x000fe20009741270 */
[----:B-1----:R-:W-:Y:S02]  /*2c00*/  @P0 IMAD.MOV.U32 R80, RZ, RZ, R11 ;  /* 0x000000ffff500224 */ /* 0x002fe400078e000b */
[----:B------:R-:W-:-:S05]  /*2c10*/  @P0 IMAD.MOV.U32 R81, RZ, RZ, R20 ;  /* 0x000000ffff510224 */ /* 0x000fca00078e0014 */
[----:B------:R1:W2:Y:S01]  /*2c20*/  @P0 LDG.E.U8 R134, desc[UR26][R80.64] ;  /* 0x0000001a50860981 */ /* 0x0002a2000c1e1100 */
[----:B------:R-:W-:Y:S01]  /*2c30*/  PRMT R135, RZ, 0x7610, R135 ;  /* 0x00007610ff877816 */ /* 0x000fe20000000087 */
[----:B-1----:R-:W-:Y:S02]  /*2c40*/  @P1 IMAD.MOV.U32 R80, RZ, RZ, R13 ;  /* 0x000000ffff501224 */ /* 0x002fe400078e000d */
[----:B------:R-:W-:Y:S01]  /*2c50*/  @P1 IMAD.MOV.U32 R81, RZ, RZ, R22 ;  /* 0x000000ffff511224 */ /* 0x000fe200078e0016 */
[----:B------:R-:W-:-:S04]  /*2c60*/  LOP3.LUT R162, R242, 0x1a, RZ, 0xfc, !PT ;  /* 0x0000001af2a27812 */ /* 0x000fc800078efcff */
[----:B------:R1:W2:Y:S01]  /*2c70*/  @P1 LDG.E.U8 R133, desc[UR26][R80.64] ;  /* 0x0000001a50851981 */ /* 0x0002a2000c1e1100 */
[----:B------:R-:W-:Y:S02]  /*2c80*/  PLOP3.LUT P4, PT, PT, PT, UP1, 0x80, 0x8 ;  /* 0x000000000008781c */ /* 0x000fe40003f8f018 */
[----:B------:R-:W-:Y:S01]  /*2c90*/  PRMT R136, RZ, 0x7610, R136 ;  /* 0x00007610ff887816 */ /* 0x000fe20000000088 */
[----:B-1----:R-:W-:Y:S02]  /*2ca0*/  @P5 IMAD.MOV.U32 R80, RZ, RZ, R15 ;  /* 0x000000ffff505224 */ /* 0x002fe400078e000f */
[----:B------:R-:W-:Y:S01]  /*2cb0*/  @P5 IMAD.MOV.U32 R81, RZ, RZ, R24 ;  /* 0x000000ffff515224 */ /* 0x000fe200078e0018 */
[----:B------:R-:W-:-:S04]  /*2cc0*/  ISETP.LT.AND P4, PT, R162, UR30, P4 ;  /* 0x0000001ea2007c0c */ /* 0x000fc8000a781270 */
[----:B------:R1:W2:Y:S01]  /*2cd0*/  @P5 LDG.E.U8 R135, desc[UR26][R80.64] ;  /* 0x0000001a50875981 */ /* 0x0002a2000c1e1100 */
[C---:B------:R-:W-:Y:S02]  /*2ce0*/  LOP3.LUT R251, R242.reuse, 0x22, RZ, 0xfc, !PT ;  /* 0x00000022f2fb7812 */ /* 0x040fe400078efcff */
[----:B------:R-:W-:Y:S01]  /*2cf0*/  PLOP3.LUT P0, PT, PT, PT, UP1, 0x80, 0x8 ;  /* 0x000000000008781c */ /* 0x000fe20003f0f018 */
[----:B-1----:R-:W-:Y:S02]  /*2d00*/  @P2 IMAD.MOV.U32 R80, RZ, RZ, R17 ;  /* 0x000000ffff502224 */ /* 0x002fe400078e0011 */
[----:B------:R-:W-:Y:S01]  /*2d10*/  @P2 IMAD.MOV.U32 R81, RZ, RZ, R26 ;  /* 0x000000ffff512224 */ /* 0x000fe200078e001a */
[----:B------:R-:W-:-:S04]  /*2d20*/  LOP3.LUT R247, R242, 0x2a, RZ, 0xfc, !PT ;  /* 0x0000002af2f77812 */ /* 0x000fc800078efcff */
[----:B------:R1:W2:Y:S01]  /*2d30*/  @P2 LDG.E.U8 R136, desc[UR26][R80.64] ;  /* 0x0000001a50882981 */ /* 0x0002a2000c1e1100 */
[----:B------:R-:W-:Y:S02]  /*2d40*/  ISETP.LT.AND P2, PT, R251, UR30, P0 ;  /* 0x0000001efb007c0c */ /* 0x000fe40008741270 */
[----:B------:R-:W-:Y:S02]  /*2d50*/  PLOP3.LUT P0, PT, PT, PT, UP1, 0x80, 0x8 ;  /* 0x000000000008781c */ /* 0x000fe40003f0f018 */
[----:B------:R-:W-:Y:S02]  /*2d60*/  PRMT R137, RZ, 0x7610, R137 ;  /* 0x00007610ff897816 */ /* 0x000fe40000000089 */
[----:B------:R-:W-:Y:S02]  /*2d70*/  ISETP.LT.AND P0, PT, R247, UR30, P0 ;  /* 0x0000001ef7007c0c */ /* 0x000fe40008701270 */
[----:B------:R-:W-:Y:S01]  /*2d80*/  LOP3.LUT R244, R242, 0x32, RZ, 0xfc, !PT ;  /* 0x00000032f2f47812 */ /* 0x000fe200078efcff */
[----:B-1----:R-:W-:Y:S01]  /*2d90*/  @P4 IMAD.MOV.U32 R80, RZ, RZ, R19 ;  /* 0x000000ffff504224 */ /* 0x002fe200078e0013 */
[----:B------:R-:W-:Y:S01]  /*2da0*/  PLOP3.LUT P1, PT, PT, PT, UP1, 0x80, 0x8 ;  /* 0x000000000008781c */ /* 0x000fe20003f2f018 */
[----:B------:R-:W-:Y:S01]  /*2db0*/  @P4 IMAD.MOV.U32 R81, RZ, RZ, R28 ;  /* 0x000000ffff514224 */ /* 0x000fe200078e001c */
[----:B------:R-:W-:-:S02]  /*2dc0*/  PRMT R138, RZ, 0x7610, R138 ;  /* 0x00007610ff8a7816 */ /* 0x000fc4000000008a */
[----:B------:R-:W-:Y:S02]  /*2dd0*/  ISETP.LT.AND P1, PT, R244, UR30, P1 ;  /* 0x0000001ef4007c0c */ /* 0x000fe40008f21270 */
[----:B------:R1:W2:Y:S01]  /*2de0*/  @P4 LDG.E.U8 R137, desc[UR26][R80.64] ;  /* 0x0000001a50894981 */ /* 0x0002a2000c1e1100 */
[----:B------:R-:W-:Y:S02]  /*2df0*/  LOP3.LUT R240, R242, 0x3a, RZ, 0xfc, !PT ;  /* 0x0000003af2f07812 */ /* 0x000fe400078efcff */
[----:B------:R-:W-:Y:S02]  /*2e00*/  PLOP3.LUT P5, PT, PT, PT, UP1, 0x80, 0x8 ;  /* 0x000000000008781c */ /* 0x000fe40003faf018 */
[----:B------:R-:W-:Y:S01]  /*2e10*/  PRMT R139, RZ, 0x7610, R139 ;  /* 0x00007610ff8b7816 */ /* 0x000fe2000000008b */
[----:B-1----:R-:W-:Y:S02]  /*2e20*/  @P2 IMAD.MOV.U32 R80, RZ, RZ, R21 ;  /* 0x000000ffff502224 */ /* 0x002fe400078e0015 */
[----:B------:R-:W-:Y:S01]  /*2e30*/  @P2 IMAD.MOV.U32 R81, RZ, RZ, R30 ;  /* 0x000000ffff512224 */ /* 0x000fe200078e001e */
[----:B------:R-:W-:-:S02]  /*2e40*/  ISETP.LT.AND P5, PT, R240, UR30, P5 ;  /* 0x0000001ef0007c0c */ /* 0x000fc4000afa1270 */
[----:B------:R-:W-:Y:S02]  /*2e50*/  LOP3.LUT R162, R242, 0x4, RZ, 0xfc, !PT ;  /* 0x00000004f2a27812 */ /* 0x000fe400078efcff */
[----:B------:R1:W2:Y:S01]  /*2e60*/  @P2 LDG.E.U8 R138, desc[UR26][R80.64] ;  /* 0x0000001a508a2981 */ /* 0x0002a2000c1e1100 */
[----:B------:R-:W-:Y:S02]  /*2e70*/  PLOP3.LUT P2, PT, PT, PT, UP1, 0x80, 0x8 ;  /* 0x000000000008781c */ /* 0x000fe40003f4f018 */
[----:B------:R-:W-:Y:S02]  /*2e80*/  PRMT R140, RZ, 0x7610, R140 ;  /* 0x00007610ff8c7816 */ /* 0x000fe4000000008c */
[----:B------:R-:W-:Y:S01]  /*2e90*/  ISETP.LT.AND P2, PT, R162, UR30, P2 ;  /* 0x0000001ea2007c0c */ /* 0x000fe20009741270 */
[----:B-1----:R-:W-:Y:S02]  /*2ea0*/  @P0 IMAD.MOV.U32 R80, RZ, RZ, R23 ;  /* 0x000000ffff500224 */ /* 0x002fe400078e0017 */
[----:B------:R-:W-:-:S05]  /*2eb0*/  @P0 IMAD.MOV.U32 R81, RZ, RZ, R32 ;  /* 0x000000ffff510224 */ /* 0x000fca00078e0020 */
[----:B------:R1:W2:Y:S01]  /*2ec0*/  @P0 LDG.E.U8 R139, desc[UR26][R80.64] ;  /* 0x0000001a508b0981 */ /* 0x0002a2000c1e1100 */
[----:B------:R-:W-:Y:S02]  /*2ed0*/  PRMT R141, RZ, 0x7610, R141 ;  /* 0x00007610ff8d7816 */ /* 0x000fe4000000008d */
[----:B------:R-:W-:Y:S01]  /*2ee0*/  LOP3.LUT R164, R242, 0xc, RZ, 0xfc, !PT ;  /* 0x0000000cf2a47812 */ /* 0x000fe200078efcff */
[----:B-1----:R-:W-:Y:S02]  /*2ef0*/  @P1 IMAD.MOV.U32 R80, RZ, RZ, R25 ;  /* 0x000000ffff501224 */ /* 0x002fe400078e0019 */
[----:B------:R-:W-:Y:S01]  /*2f00*/  @P1 IMAD.MOV.U32 R81, RZ, RZ, R34 ;  /* 0x000000ffff511224 */ /* 0x000fe200078e0022 */
[----:B------:R-:W-:-:S04]  /*2f10*/  PLOP3.LUT P0, PT, PT, PT, UP1, 0x80, 0x8 ;  /* 0x000000000008781c */ /* 0x000fc80003f0f018 */
[----:B------:R1:W2:Y:S01]  /*2f20*/  @P1 LDG.E.U8 R140, desc[UR26][R80.64] ;  /* 0x0000001a508c1981 */ /* 0x0002a2000c1e1100 */
[----:B------:R-:W-:Y:S02]  /*2f30*/  ISETP.LT.AND P0, PT, R164, UR30, P0 ;  /* 0x0000001ea4007c0c */ /* 0x000fe40008701270 */
[----:B------:R-:W-:Y:S01]  /*2f40*/  PRMT R142, RZ, 0x7610, R142 ;  /* 0x00007610ff8e7816 */ /* 0x000fe2000000008e */
[----:B-1----:R-:W-:Y:S02]  /*2f50*/  @P5 IMAD.MOV.U32 R80, RZ, RZ, R27 ;  /* 0x000000ffff505224 */ /* 0x002fe400078e001b */
[----:B------:R-:W-:Y:S01]  /*2f60*/  @P5 IMAD.MOV.U32 R81, RZ, RZ, R36 ;  /* 0x000000ffff515224 */ /* 0x000fe200078e0024 */
[----:B------:R-:W-:Y:S02]  /*2f70*/  LOP3.LUT R162, R242, 0x14, RZ, 0xfc, !PT ;  /* 0x00000014f2a27812 */ /* 0x000fe400078efcff */
[----:B------:R-:W-:Y:S02]  /*2f80*/  PLOP3.LUT P1, PT, PT, PT, UP1, 0x80, 0x8 ;  /* 0x000000000008781c */ /* 0x000fe40003f2f018 */
[----:B------:R1:W2:Y:S02]  /*2f90*/  @P5 LDG.E.U8 R141, desc[UR26][R80.64] ;  /* 0x0000001a508d5981 */ /* 0x0002a4000c1e1100 */
[----:B------:R-:W-:Y:S01]  /*2fa0*/  ISETP.LT.AND P1, PT, R162, UR30, P1 ;  /* 0x0000001ea2007c0c */ /* 0x000fe20008f21270 */
[----:B-1----:R-:W-:-:S02]  /*2fb0*/  @P2 IMAD.MOV.U32 R80, RZ, RZ, R29 ;  /* 0x000000ffff502224 */ /* 0x002fc400078e001d */
[----:B------:R-:W-:-:S05]  /*2fc0*/  @P2 IMAD.MOV.U32 R81, RZ, RZ, R38 ;  /* 0x000000ffff512224 */ /* 0x000fca00078e0026 */
[----:B------:R1:W2:Y:S01]  /*2fd0*/  @P2 LDG.E.U8 R142, desc[UR26][R80.64] ;  /* 0x0000001a508e2981 */ /* 0x0002a2000c1e1100 */
[----:B------:R-:W-:Y:S02]  /*2fe0*/  PLOP3.LUT P2, PT, PT, PT, UP1, 0x80, 0x8 ;  /* 0x000000000008781c */ /* 0x000fe40003f4f018 */
[----:B------:R-:W-:Y:S02]  /*2ff0*/  PRMT R144, RZ, 0x7610, R144 ;  /* 0x00007610ff907816 */ /* 0x000fe40000000090 */
[C---:B-1----:R-:W-:Y:S01]  /*3000*/  LOP3.LUT R80, R242.reuse, 0x1c, RZ, 0xfc, !PT ;  /* 0x0000001cf2507812 */ /* 0x042fe200078efcff */
[----:B------:R-:W-:Y:S01]  /*3010*/  @P0 IMAD.MOV.U32 R81, RZ, RZ, R40 ;  /* 0x000000ffff510224 */ /* 0x000fe200078e0028 */
[----:B------:R-:W-:Y:S02]  /*3020*/  LOP3.LUT R250, R242, 0x24, RZ, 0xfc, !PT ;  /* 0x00000024f2fa7812 */ /* 0x000fe400078efcff */
[----:B------:R-:W-:Y:S01]  /*3030*/  ISETP.LT.AND P2, PT, R80, UR30, P2 ;  /* 0x0000001e50007c0c */ /* 0x000fe20009741270 */
[----:B------:R-:W-:Y:S01]  /*3040*/  @P0 IMAD.MOV.U32 R80, RZ, RZ, R31 ;  /* 0x000000ffff500224 */ /* 0x000fe200078e001f */
[----:B------:R-:W-:-:S02]  /*3050*/  PLOP3.LUT P4, PT, PT, PT, UP1, 0x80, 0x8 ;  /* 0x000000000008781c */ /* 0x000fc40003f8f018 */
[----:B------:R-:W-:Y:S02]  /*3060*/  PRMT R143, RZ, 0x7610, R143 ;  /* 0x00007610ff8f7816 */ /* 0x000fe4000000008f */
[----:B------:R-:W-:Y:S01]  /*3070*/  ISETP.LT.AND P4, PT, R250, UR30, P4 ;  /* 0x0000001efa007c0c */ /* 0x000fe2000a781270 */
[----:B------:R1:W2:Y:S01]  /*3080*/  @P0 LDG.E.U8 R144, desc[UR26][R80.64] ;  /* 0x0000001a50900981 */ /* 0x0002a2000c1e1100 */
[----:B------:R-:W-:Y:S02]  /*3090*/  LOP3.LUT R246, R242, 0x2c, RZ, 0xfc, !PT ;  /* 0x0000002cf2f67812 */ /* 0x000fe400078efcff */
[----:B------:R-:W-:Y:S02]  /*30a0*/  PLOP3.LUT P5, PT, PT, PT, UP1, 0x80, 0x8 ;  /* 0x000000000008781c */ /* 0x000fe40003faf018 */
[----:B------:R-:W-:Y:S01]  /*30b0*/  PRMT R146, RZ, 0x7610, R146 ;  /* 0x00007610ff927816 */ /* 0x000fe20000000092 */
[----:B-1----:R-:W-:Y:S02]  /*30c0*/  @P1 IMAD.MOV.U32 R80, RZ, RZ, R33 ;  /* 0x000000ffff501224 */ /* 0x002fe400078e0021 */
[----:B------:R-:W-:Y:S01]  /*30d0*/  @P1 IMAD.MOV.U32 R81, RZ, RZ, R42 ;  /* 0x000000ffff511224 */ /* 0x000fe200078e002a */
[----:B------:R-:W-:-:S02]  /*30e0*/  ISETP.LT.AND P5, PT, R246, UR30, P5 ;  /* 0x0000001ef6007c0c */ /* 0x000fc4000afa1270 */
[C---:B------:R-:W-:Y:S02]  /*30f0*/  LOP3.LUT R243, R242.reuse, 0x34, RZ, 0xfc, !PT ;  /* 0x00000034f2f37812 */ /* 0x040fe400078efcff */
[----:B------:R1:W2:Y:S01]  /*3100*/  @P1 LDG.E.U8 R143, desc[UR26][R80.64] ;  /* 0x0000001a508f1981 */ /* 0x0002a2000c1e1100 */
[----:B------:R-:W-:Y:S02]  /*3110*/  PLOP3.LUT P0, PT, PT, PT, UP1, 0x80, 0x8 ;  /* 0x000000000008781c */ /* 0x000fe40003f0f018 */
[----:B------:R-:W-:Y:S02]  /*3120*/  PRMT R145, RZ, 0x7610, R145 ;  /* 0x00007610ff917816 */ /* 0x000fe40000000091 */
[----:B------:R-:W-:Y:S01]  /*3130*/  ISETP.LT.AND P0, PT, R243, UR30, P0 ;  /* 0x0000001ef3007c0c */ /* 0x000fe20008701270 */
[----:B-1----:R-:W-:Y:S02]  /*3140*/  @P2 IMAD.MOV.U32 R80, RZ, RZ, R35 ;  /* 0x000000ffff502224 */ /* 0x002fe400078e0023 */
[----:B------:R-:W-:Y:S01]  /*3150*/  @P2 IMAD.MOV.U32 R81, RZ, RZ, R44 ;  /* 0x000000ffff512224 */ /* 0x000fe200078e002c */
[----:B------:R-:W-:-:S02]  /*3160*/  LOP3.LUT R239, R242, 0x3c, RZ, 0xfc, !PT ;  /* 0x0000003cf2ef7812 */ /* 0x000fc400078efcff */
[----:B------:R-:W-:Y:S02]  /*3170*/  PLOP3.LUT P1, PT, PT, PT, UP1, 0x80, 0x8 ;  /* 0x000000000008781c */ /* 0x000fe40003f2f018 */
[----:B------:R1:W2:Y:S01]  /*3180*/  @P2 LDG.E.U8 R146, desc[UR26][R80.64] ;  /* 0x0000001a50922981 */ /* 0x0002a2000c1e1100 */
[----:B------:R-:W-:Y:S02]  /*3190*/  PRMT R147, RZ, 0x7610, R147 ;  /* 0x00007610ff937816 */ /* 0x000fe40000000093 */
[----:B------:R-:W-:Y:S01]  /*31a0*/  ISETP.LT.AND P1, PT, R239, UR30, P1 ;  /* 0x0000001eef007c0c */ /* 0x000fe20008f21270 */
[----:B-1----:R-:W-:Y:S02]  /*31b0*/  @P4 IMAD.MOV.U32 R80, RZ, RZ, R37 ;  /* 0x000000ffff504224 */ /* 0x002fe400078e0025 */
[----:B------:R-:W-:Y:S01]  /*31c0*/  @P4 IMAD.MOV.U32 R81, RZ, RZ, R46 ;  /* 0x000000ffff514224 */ /* 0x000fe200078e002e */
[----:B------:R-:W-:Y:S02]  /*31d0*/  LOP3.LUT R164, R242, 0x6, RZ, 0xfc, !PT ;  /* 0x00000006f2a47812 */ /* 0x000fe400078efcff */
[----:B------:R-:W-:-:S02]  /*31e0*/  PLOP3.LUT P2, PT, PT, PT, UP1, 0x80, 0x8 ;  /* 0x000000000008781c */ /* 0x000fc40003f4f018 */
[----:B------:R1:W2:Y:S01]  /*31f0*/  @P4 LDG.E.U8 R145, desc[UR26][R80.64] ;  /* 0x0000001a50914981 */ /* 0x0002a2000c1e1100 */
[----:B------:R-:W-:Y:S02]  /*3200*/  PRMT R148, RZ, 0x7610, R148 ;  /* 0x00007610ff947816 */ /* 0x000fe40000000094 */
[----:B------:R-:W-:Y:S01]  /*3210*/  ISETP.LT.AND P2, PT, R164, UR30, P2 ;  /* 0x0000001ea4007c0c */ /* 0x000fe20009741270 */
[----:B-1----:R-:W-:Y:S02]  /*3220*/  @P5 IMAD.MOV.U32 R80, RZ, RZ, R39 ;  /* 0x000000ffff505224 */ /* 0x002fe400078e0027 */
[----:B------:R-:W-:Y:S01]  /*3230*/  @P5 IMAD.MOV.U32 R81, RZ, RZ, R48 ;  /* 0x000000ffff515224 */ /* 0x000fe200078e0030 */
[----:B------:R-:W-:Y:S02]  /*3240*/  LOP3.LUT R162, R242, 0x16, RZ, 0xfc, !PT ;  /* 0x00000016f2a27812 */ /* 0x000fe400078efcff */
[----:B------:R-:W-:Y:S02]  /*3250*/  PLOP3.LUT P4, PT, PT, PT, UP1, 0x80, 0x8 ;  /* 0x000000000008781c */ /* 0x000fe40003f8f018 */
[----:B------:R1:W2:Y:S01]  /*3260*/  @P5 LDG.E.U8 R147, desc[UR26][R80.64] ;  /* 0x0000001a50935981 */ /* 0x0002a2000c1e1100 */
[----:B------:R-:W-:-:S02]  /*3270*/  PRMT R150, RZ, 0x7610, R150 ;  /* 0x00007610ff967816 */ /* 0x000fc40000000096 */
        /* <DEDUP_REMOVED lines=16> */
[----:B------:R-:W-:-:S05]  /*3380*/  @P2 IMAD.MOV.U32 R81, RZ, RZ, R54 ;  /* 0x000000ffff512224 */ /* 0x000fca00078e0036 */
[----:B------:R1:W2:Y:S01]  /*3390*/  @P2 LDG.E.U8 R149, desc[UR26][R80.64] ;  /* 0x0000001a50952981 */ /* 0x0002a2000c1e1100 */
[----:B------:R-:W-:Y:S02]  /*33a0*/  PLOP3.LUT P2, PT, PT, PT, UP1, 0x80, 0x8 ;  /* 0x000000000008781c */ /* 0x000fe40003f4f018 */
[----:B------:R-:W-:Y:S01]  /*33b0*/  PRMT R153, RZ, 0x7610, R153 ;  /* 0x00007610ff997816 */ /* 0x000fe20000000099 */
[----:B-1----:R-:W-:Y:S02]  /*33c0*/  @P4 IMAD.MOV.U32 R80, RZ, RZ, R47 ;  /* 0x000000ffff504224 */ /* 0x002fe400078e002f */
[----:B------:R-:W-:Y:S01]  /*33d0*/  @P4 IMAD.MOV.U32 R81, RZ, RZ, R56 ;  /* 0x000000ffff514224 */ /* 0x000fe200078e0038 */
[----:B------:R-:W-:-:S04]  /*33e0*/  ISETP.LT.AND P2, PT, R161, UR30, P2 ;  /* 0x0000001ea1007c0c */ /* 0x000fc80009741270 */
[----:B------:R1:W2:Y:S01]  /*33f0*/  @P4 LDG.E.U8 R151, desc[UR26][R80.64] ;  /* 0x0000001a50974981 */ /* 0x0002a2000c1e1100 */
[----:B------:R-:W-:Y:S02]  /*3400*/  PRMT R152, RZ, 0x7610, R152 ;  /* 0x00007610ff987816 */ /* 0x000fe40000000098 */
[----:B------:R-:W-:Y:S01]  /*3410*/  PLOP3.LUT P4, PT, PT, PT, UP1, 0x80, 0x8 ;  /* 0x000000000008781c */ /* 0x000fe20003f8f018 */
[----:B-1----:R-:W-:Y:S02]  /*3420*/  @P0 IMAD.MOV.U32 R80, RZ, RZ, R49 ;  /* 0x000000ffff500224 */ /* 0x002fe400078e0031 */
[----:B------:R-:W-:-:S05]  /*3430*/  @P0 IMAD.MOV.U32 R81, RZ, RZ, R58 ;  /* 0x000000ffff510224 */ /* 0x000fca00078e003a */
[----:B------:R1:W2:Y:S01]  /*3440*/  @P0 LDG.E.U8 R153, desc[UR26][R80.64] ;  /* 0x0000001a50990981 */ /* 0x0002a2000c1e1100 */
[----:B------:R-:W-:Y:S01]  /*3450*/  ISETP.LT.AND P0, PT, R158, UR30, P4 ;  /* 0x0000001e9e007c0c */ /* 0x000fe2000a701270 */
[----:B-1----:R-:W-:Y:S02]  /*3460*/  @P1 IMAD.MOV.U32 R80, RZ, RZ, R51 ;  /* 0x000000ffff501224 */ /* 0x002fe400078e0033 */
[----:B------:R-:W-:Y:S01]  /*3470*/  @P1 IMAD.MOV.U32 R81, RZ, RZ, R60 ;  /* 0x000000ffff511224 */ /* 0x000fe200078e003c */
[----:B------:R-:W-:-:S04]  /*3480*/  PRMT R155, RZ, 0x7610, R155 ;  /* 0x00007610ff9b7816 */ /* 0x000fc8000000009b */
[----:B------:R1:W2:Y:S01]  /*3490*/  @P1 LDG.E.U8 R152, desc[UR26][R80.64] ;  /* 0x0000001a50981981 */ /* 0x0002a2000c1e1100 */
[----:B------:R-:W-:Y:S02]  /*34a0*/  PLOP3.LUT P1, PT, PT, PT, UP1, 0x80, 0x8 ;  /* 0x000000000008781c */ /* 0x000fe40003f2f018 */
[----:B------:R-:W-:Y:S02]  /*34b0*/  PLOP3.LUT P4, PT, PT, PT, UP1, 0x80, 0x8 ;  /* 0x000000000008781c */ /* 0x000fe40003f8f018 */
[----:B------:R-:W-:Y:S01]  /*34c0*/  ISETP.LT.AND P1, PT, R160, UR30, P1 ;  /* 0x0000001ea0007c0c */ /* 0x000fe20008f21270 */
[----:B-1----:R-:W-:Y:S02]  /*34d0*/  @P2 IMAD.MOV.U32 R80, RZ, RZ, R53 ;  /* 0x000000ffff502224 */ /* 0x002fe400078e0035 */
[----:B------:R-:W-:Y:S01]  /*34e0*/  @P2 IMAD.MOV.U32 R81, RZ, RZ, R61 ;  /* 0x000000ffff512224 */ /* 0x000fe200078e003d */
[----:B------:R-:W-:-:S04]  /*34f0*/  PRMT R154, RZ, 0x7610, R154 ;  /* 0x00007610ff9a7816 */ /* 0x000fc8000000009a */
[----:B------:R1:W2:Y:S01]  /*3500*/  @P2 LDG.E.U8 R155, desc[UR26][R80.64] ;  /* 0x0000001a509b2981 */ /* 0x0002a2000c1e1100 */
[----:B------:R-:W-:Y:S02]  /*3510*/  ISETP.LT.AND P2, PT, R159, UR30, P4 ;  /* 0x0000001e9f007c0c */ /* 0x000fe4000a741270 */
[----:B------:R-:W-:Y:S01]  /*3520*/  PRMT R157, RZ, 0x7610, R157 ;  /* 0x00007610ff9d7816 */ /* 0x000fe2000000009d */
[----:B-1----:R-:W-:Y:S02]  /*3530*/  @P0 IMAD.MOV.U32 R80, RZ, RZ, R55 ;  /* 0x000000ffff500224 */ /* 0x002fe400078e0037 */
[----:B------:R-:W-:-:S05]  /*3540*/  @P0 IMAD.MOV.U32 R81, RZ, RZ, R62 ;  /* 0x000000ffff510224 */ /* 0x000fca00078e003e */
[----:B------:R1:W2:Y:S01]  /*3550*/  @P0 LDG.E.U8 R154, desc[UR26][R80.64] ;  /* 0x0000001a509a0981 */ /* 0x0002a2000c1e1100 */
[C---:B------:R-:W-:Y:S02]  /*3560*/  ISETP.GT.U32.AND P4, PT, R124.reuse, R123, PT ;  /* 0x0000007b7c00720c */ /* 0x040fe40003f84070 */
[----:B------:R-:W-:Y:S02]  /*3570*/  ISETP.GT.U32.AND P0, PT, R124, R121, PT ;  /* 0x000000797c00720c */ /* 0x000fe40003f04070 */
[----:B------:R-:W-:Y:S01]  /*3580*/  PRMT R156, RZ, 0x7610, R156 ;  /* 0x00007610ff9c7816 */ /* 0x000fe2000000009c */
[----:B-1----:R-:W-:Y:S02]  /*3590*/  @P1 IMAD.MOV.U32 R80, RZ, RZ, R57 ;  /* 0x000000ffff501224 */ /* 0x002fe400078e0039 */
[----:B------:R-:W-:-:S05]  /*35a0*/  @P1 IMAD.MOV.U32 R81, RZ, RZ, R63 ;  /* 0x000000ffff511224 */ /* 0x000fca00078e003f */
[----:B------:R1:W2:Y:S01]  /*35b0*/  @P1 LDG.E.U8 R157, desc[UR26][R80.64] ;  /* 0x0000001a509d1981 */ /* 0x0002a2000c1e1100 */
[C---:B------:R-:W-:Y:S01]  /*35c0*/  ISETP.GT.U32.AND P1, PT, R124.reuse, R120, PT ;  /* 0x000000787c00720c */ /* 0x040fe20003f24070 */
[----:B-1----:R-:W-:Y:S02]  /*35d0*/  @P2 IMAD.MOV.U32 R80, RZ, RZ, R59 ;  /* 0x000000ffff502224 */ /* 0x002fe400078e003b */
[----:B------:R-:W-:Y:S01]  /*35e0*/  @P2 IMAD.MOV.U32 R81, RZ, RZ, R64 ;  /* 0x000000ffff512224 */ /* 0x000fe200078e0040 */
[----:B------:R-:W-:-:S04]  /*35f0*/  ISETP.GT.U32.AND P5, PT, R124, R122, PT ;  /* 0x0000007a7c00720c */ /* 0x000fc80003fa4070 */
[----:B------:R1:W2:Y:S01]  /*3600*/  @P2 LDG.E.U8 R156, desc[UR26][R80.64] ;  /* 0x0000001a509c2981 */ /* 0x0002a2000c1e1100 */
[C---:B------:R-:W-:Y:S01]  /*3610*/  ISETP.GT.U32.AND P2, PT, R124.reuse, R119, PT ;  /* 0x000000777c00720c */ /* 0x040fe20003f44070 */
[--C-:B------:R-:W-:Y:S01]  /*3620*/  @!P4 IMAD.IADD R123, R123, 0x1, -R124.reuse ;  /* 0x000000017b7bc824 */ /* 0x100fe200078e0a7c */
[C---:B------:R-:W-:Y:S01]  /*3630*/  ISETP.GT.U32.AND P4, PT, R124.reuse, R117, PT ;  /* 0x000000757c00720c */ /* 0x040fe20003f84070 */
[--C-:B------:R-:W-:Y:S01]  /*3640*/  @!P0 IMAD.IADD R121, R121, 0x1, -R124.reuse ;  /* 0x0000000179798824 */ /* 0x100fe200078e0a7c */
[----:B------:R-:W-:Y:S01]  /*3650*/  ISETP.GT.U32.AND P0, PT, R124, R115, PT ;  /* 0x000000737c00720c */ /* 0x000fe20003f04070 */
[--C-:B------:R-:W-:Y:S01]  /*3660*/  @!P1 IMAD.IADD R120, R120, 0x1, -R124.reuse ;  /* 0x0000000178789824 */ /* 0x100fe200078e0a7c */
[C---:B------:R-:W-:Y:S02]  /*3670*/  ISETP.GT.U32.AND P6, PT, R124.reuse, R118, PT ;  /* 0x000000767c00720c */ /* 0x040fe40003fc4070 */
[----:B------:R-:W-:Y:S01]  /*3680*/  ISETP.GT.U32.AND P1, PT, R124, R114, PT ;  /* 0x000000727c00720c */ /* 0x000fe20003f24070 */
[----:B------:R-:W-:-:S04]  /*3690*/  @!P5 IMAD.IADD R122, R122, 0x1, -R124 ;  /* 0x000000017a7ad824 */ /* 0x000fc800078e0a7c */
[--C-:B------:R-:W-:Y:S01]  /*36a0*/  @!P2 IMAD.IADD R119, R119, 0x1, -R124.reuse ;  /* 0x000000017777a824 */ /* 0x100fe200078e0a7c */
[C---:B------:R-:W-:Y:S01]  /*36b0*/  ISETP.GT.U32.AND P2, PT, R124.reuse, R113, PT ;  /* 0x000000717c00720c */ /* 0x040fe20003f44070 */
[--C-:B------:R-:W-:Y:S01]  /*36c0*/  @!P4 IMAD.IADD R117, R117, 0x1, -R124.reuse ;  /* 0x000000017575c824 */ /* 0x100fe200078e0a7c */
[C---:B------:R-:W-:Y:S01]  /*36d0*/  ISETP.GT.U32.AND P5, PT, R124.reuse, R116, PT ;  /* 0x000000747c00720c */ /* 0x040fe20003fa4070 */
[--C-:B------:R-:W-:Y:S01]  /*36e0*/  @!P0 IMAD.IADD R115, R115, 0x1, -R124.reuse ;  /* 0x0000000173738824 */ /* 0x100fe200078e0a7c */
[C---:B------:R-:W-:Y:S02]  /*36f0*/  ISETP.GT.U32.AND P4, PT, R124.reuse, R122, PT ;  /* 0x0000007a7c00720c */ /* 0x040fe40003f84070 */
[----:B------:R-:W-:Y:S01]  /*3700*/  ISETP.GT.U32.AND P0, PT, R124, R120, PT ;  /* 0x000000787c00720c */ /* 0x000fe20003f04070 */
[--C-:B------:R-:W-:Y:S01]  /*3710*/  @!P6 IMAD.IADD R118, R118, 0x1, -R124.reuse ;  /* 0x000000017676e824 */ /* 0x100fe200078e0a7c */
[----:B------:R-:W-:Y:S01]  /*3720*/  ISETP.GT.U32.AND P6, PT, R124, R123, PT ;  /* 0x0000007b7c00720c */ /* 0x000fe20003fc4070 */
[----:B------:R-:W-:Y:S01]  /*3730*/  @!P1 IMAD.IADD R114, R114, 0x1, -R124 ;  /* 0x0000000172729824 */ /* 0x000fe200078e0a7c */
[----:B------:R-:W-:-:S03]  /*3740*/  ISETP.GT.U32.AND P1, PT, R124, R119, PT ;  /* 0x000000777c00720c */ /* 0x000fc60003f24070 */
[--C-:B------:R-:W-:Y:S01]  /*3750*/  @!P2 IMAD.IADD R113, R113, 0x1, -R124.reuse ;  /* 0x000000017171a824 */ /* 0x100fe200078e0a7c */
[----:B------:R-:W-:Y:S01]  /*3760*/  ISETP.GT.U32.AND P2, PT, R124, R118, PT ;  /* 0x000000767c00720c */ /* 0x000fe20003f44070 */
[--C-:B------:R-:W-:Y:S01]  /*3770*/  @!P5 IMAD.IADD R116, R116, 0x1, -R124.reuse ;  /* 0x000000017474d824 */ /* 0x100fe200078e0a7c */
[----:B------:R-:W-:Y:S01]  /*3780*/  ISETP.GT.U32.AND P5, PT, R124, R121, PT ;  /* 0x000000797c00720c */ /* 0x000fe20003fa4070 */
[--C-:B------:R-:W-:Y:S01]  /*3790*/  @!P4 IMAD.IADD R122, R122, 0x1, -R124.reuse ;  /* 0x000000017a7ac824 */ /* 0x100fe200078e0a7c */
[----:B------:R-:W-:Y:S01]  /*37a0*/  ISETP.GT.U32.AND P4, PT, R124, R117, PT ;  /* 0x000000757c00720c */ /* 0x000fe20003f84070 */
[--C-:B------:R-:W-:Y:S01]  /*37b0*/  @!P0 IMAD.IADD R120, R120, 0x1, -R124.reuse ;  /* 0x0000000178788824 */ /* 0x100fe200078e0a7c */
[C---:B------:R-:W-:Y:S01]  /*37c0*/  ISETP.GT.U32.AND P0, PT, R124.reuse, R115, PT ;  /* 0x000000737c00720c */ /* 0x040fe20003f04070 */
[--C-:B------:R-:W-:Y:S01]  /*37d0*/  @!P6 IMAD.IADD R123, R123, 0x1, -R124.reuse ;  /* 0x000000017b7be824 */ /* 0x100fe200078e0a7c */
[C---:B------:R-:W-:Y:S01]  /*37e0*/  ISETP.GT.U32.AND P6, PT, R124.reuse, R114, PT ;  /* 0x000000727c00720c */ /* 0x040fe20003fc4070 */
[----:B------:R-:W-:Y:S01]  /*37f0*/  @!P1 IMAD.IADD R119, R119, 0x1, -R124 ;  /* 0x0000000177779824 */ /* 0x000fe200078e0a7c */
[----:B------:R-:W-:-:S03]  /*3800*/  ISETP.GT.U32.AND P1, PT, R124, R113, PT ;  /* 0x000000717c00720c */ /* 0x000fc60003f24070 */
[--C-:B------:R-:W-:Y:S01]  /*3810*/  @!P2 IMAD.IADD R118, R118, 0x1, -R124.reuse ;  /* 0x000000017676a824 */ /* 0x100fe200078e0a7c */
[C---:B------:R-:W-:Y:S01]  /*3820*/  ISETP.GT.U32.AND P2, PT, R124.reuse, R112, PT ;  /* 0x000000707c00720c */ /* 0x040fe20003f44070 */
[--C-:B------:R-:W-:Y:S01]  /*3830*/  @!P5 IMAD.IADD R121, R121, 0x1, -R124.reuse ;  /* 0x000000017979d824 */ /* 0x100fe200078e0a7c */
[C---:B------:R-:W-:Y:S01]  /*3840*/  ISETP.GT.U32.AND P5, PT, R124.reuse, R116, PT ;  /* 0x000000747c00720c */ /* 0x040fe20003fa4070 */
[--C-:B------:R-:W-:Y:S01]  /*3850*/  @!P4 IMAD.IADD R117, R117, 0x1, -R124.reuse ;  /* 0x000000017575c824 */ /* 0x100fe200078e0a7c */
[C---:B------:R-:W-:Y:S01]  /*3860*/  ISETP.GT.U32.AND P4, PT, R124.reuse, R111, PT ;  /* 0x0000006f7c00720c */ /* 0x040fe20003f84070 */
[--C-:B------:R-:W-:Y:S01]  /*3870*/  @!P0 IMAD.IADD R115, R115, 0x1, -R124.reuse ;  /* 0x0000000173738824 */ /* 0x100fe200078e0a7c */
[----:B------:R-:W-:Y:S01]  /*3880*/  ISETP.GT.U32.AND P0, PT, R124, R109, PT ;  /* 0x0000006d7c00720c */ /* 0x000fe20003f04070 */
[--C-:B------:R-:W-:Y:S01]  /*3890*/  @!P6 IMAD.IADD R114, R114, 0x1, -R124.reuse ;  /* 0x000000017272e824 */ /* 0x100fe200078e0a7c */
[C---:B------:R-:W-:Y:S01]  /*38a0*/  ISETP.GT.U32.AND P6, PT, R124.reuse, R108, PT ;  /* 0x0000006c7c00720c */ /* 0x040fe20003fc4070 */
[----:B------:R-:W-:Y:S01]  /*38b0*/  @!P1 IMAD.IADD R113, R113, 0x1, -R124 ;  /* 0x0000000171719824 */ /* 0x000fe200078e0a7c */
[----:B------:R-:W-:-:S03]  /*38c0*/  ISETP.GT.U32.AND P1, PT, R124, R107, PT ;  /* 0x0000006b7c00720c */ /* 0x000fc60003f24070 */
[--C-:B------:R-:W-:Y:S01]  /*38d0*/  @!P2 IMAD.IADD R112, R112, 0x1, -R124.reuse ;  /* 0x000000017070a824 */ /* 0x100fe200078e0a7c */
[----:B------:R-:W-:Y:S01]  /*38e0*/  ISETP.GT.U32.AND P2, PT, R124, R106, PT ;  /* 0x0000006a7c00720c */ /* 0x000fe20003f44070 */
[--C-:B------:R-:W-:Y:S01]  /*38f0*/  @!P5 IMAD.IADD R116, R116, 0x1, -R124.reuse ;  /* 0x000000017474d824 */ /* 0x100fe200078e0a7c */
[C---:B------:R-:W-:Y:S01]  /*3900*/  ISETP.GT.U32.AND P5, PT, R124.reuse, R110, PT ;  /* 0x0000006e7c00720c */ /* 0x040fe20003fa4070 */
[--C-:B------:R-:W-:Y:S01]  /*3910*/  @!P4 IMAD.IADD R111, R111, 0x1, -R124.reuse ;  /* 0x000000016f6fc824 */ /* 0x100fe200078e0a7c */
[----:B------:R-:W-:Y:S01]  /*3920*/  ISETP.GT.U32.AND P4, PT, R124, R105, PT ;  /* 0x000000697c00720c */ /* 0x000fe20003f84070 */
[--C-:B------:R-:W-:Y:S02]  /*3930*/  @!P0 IMAD.IADD R109, R109, 0x1, -R124.reuse ;  /* 0x000000016d6d8824 */ /* 0x100fe400078e0a7c */
        /* <DEDUP_REMOVED lines=9> */
[C---:B------:R-:W-:Y:S02]  /*39d0*/  ISETP.GT.U32.AND P4, PT, R124.reuse, R107, PT ;  /* 0x0000006b7c00720c */ /* 0x040fe40003f84070 */
[C---:B------:R-:W-:Y:S01]  /*39e0*/  ISETP.GT.U32.AND P6, PT, R124.reuse, R110, PT ;  /* 0x0000006e7c00720c */ /* 0x040fe20003fc4070 */
        /* <DEDUP_REMOVED lines=21> */
[C---:B------:R-:W-:Y:S01]  /*3b40*/  ISETP.GT.U32.AND P4, PT, R124.reuse, R97, PT ;  /* 0x000000617c00720c */ /* 0x040fe20003f84070 */
[--C-:B------:R-:W-:Y:S01]  /*3b50*/  @!P6 IMAD.IADD R105, R105, 0x1, -R124.reuse ;  /* 0x000000016969e824 */ /* 0x100fe200078e0a7c */
[----:B------:R-:W-:Y:S01]  /*3b60*/  ISETP.GT.U32.AND P6, PT, R124, R104, PT ;  /* 0x000000687c00720c */ /* 0x000fe20003fc4070 */
[--C-:B------:R-:W-:Y:S01]  /*3b70*/  @!P0 IMAD.IADD R100, R100, 0x1, -R124.reuse ;  /* 0x0000000164648824 */ /* 0x100fe200078e0a7c */
[----:B------:R-:W-:Y:S01]  /*3b80*/  ISETP.GT.U32.AND P0, PT, R124, R96, PT ;  /* 0x000000607c00720c */ /* 0x000fe20003f04070 */
[----:B------:R-:W-:Y:S01]  /*3b90*/  @!P1 IMAD.IADD R98, R98, 0x1, -R124 ;  /* 0x0000000162629824 */ /* 0x000fe200078e0a7c */
[----:B------:R-:W-:-:S03]  /*3ba0*/  ISETP.GT.U32.AND P1, PT, R124, R101, PT ;  /* 0x000000657c00720c */ /* 0x000fc60003f24070 */
        /* <DEDUP_REMOVED lines=75> */
[----:B------:R-:W-:Y:S01]  /*4060*/  ISETP.GT.U32.AND P5, PT, R124, R83, PT ;  /* 0x000000537c00720c */ /* 0x000fe20003fa4070 */
[--C-:B------:R-:W-:Y:S02]  /*4070*/  @!P4 IMAD.IADD R77, R77, 0x1, -R124.reuse ;  /* 0x000000014d4dc824 */ /* 0x100fe400078e0a7c */
[--C-:B------:R-:W-:Y:S01]  /*4080*/  @!P6 IMAD.IADD R78, R78, 0x1, -R124.reuse ;  /* 0x000000014e4ee824 */ /* 0x100fe200078e0a7c */
[----:B------:R-:W-:Y:S01]  /*4090*/  ISETP.GT.U32.AND P4, PT, R124, R79, PT ;  /* 0x0000004f7c00720c */ /* 0x000fe20003f84070 */
[--C-:B------:R-:W-:Y:S02]  /*40a0*/  @!P0 IMAD.IADD R76, R76, 0x1, -R124.reuse ;  /* 0x000000014c4c8824 */ /* 0x100fe400078e0a7c */
[----:B------:R-:W-:Y:S01]  /*40b0*/  @!P1 IMAD.IADD R73, R73, 0x1, -R124 ;  /* 0x0000000149499824 */ /* 0x000fe200078e0a7c */
[----:B------:R-:W-:-:S02]  /*40c0*/  ISETP.GT.U32.AND P0, PT, R124, R78, PT ;  /* 0x0000004e7c00720c */ /* 0x000fc40003f04070 */
[----:B------:R-:W-:Y:S01]  /*40d0*/  ISETP.GT.U32.AND P1, PT, R124, R77, PT ;  /* 0x0000004d7c00720c */ /* 0x000fe20003f24070 */
[--C-:B------:R-:W-:Y:S01]  /*40e0*/  @!P2 IMAD.IADD R84, R84, 0x1, -R124.reuse ;  /* 0x000000015454a824 */ /* 0x100fe200078e0a7c */
[C---:B------:R-:W-:Y:S02]  /*40f0*/  ISETP.GT.U32.AND P2, PT, R124.reuse, R76, PT ;  /* 0x0000004c7c00720c */ /* 0x040fe40003f44070 */
[C---:B------:R-:W-:Y:S02]  /*4100*/  ISETP.GT.U32.AND P6, PT, R124.reuse, R82, PT ;  /* 0x000000527c00720c */ /* 0x040fe40003fc4070 */
[C---:B------:R-:W-:Y:S02]  /*4110*/  LOP3.LUT R175, R237.reuse, 0x74, RZ, 0xfc, !PT ;  /* 0x00000074edaf7812 */ /* 0x040fe400078efcff */
[----:B------:R-:W-:Y:S01]  /*4120*/  LOP3.LUT R174, R237, 0x76, RZ, 0xfc, !PT ;  /* 0x00000076edae7812 */ /* 0x000fe200078efcff */
[--C-:B------:R-:W-:Y:S01]  /*4130*/  @!P5 IMAD.IADD R83, R83, 0x1, -R124.reuse ;  /* 0x000000015353d824 */ /* 0x100fe200078e0a7c */
[C---:B------:R-:W-:Y:S01]  /*4140*/  ISETP.GT.U32.AND P5, PT, R124.reuse, R72, PT ;  /* 0x000000487c00720c */ /* 0x040fe20003fa4070 */
[----:B------:R-:W-:Y:S01]  /*4150*/  @!P4 IMAD.IADD R79, R79, 0x1, -R124 ;  /* 0x000000014f4fc824 */ /* 0x000fe200078e0a7c */
[----:B------:R-:W-:-:S02]  /*4160*/  ISETP.GT.U32.AND P4, PT, R124, R71, PT ;  /* 0x000000477c00720c */ /* 0x000fc40003f84070 */
[----:B------:R-:W-:Y:S02]  /*4170*/  IABS R158, R175 ;  /* 0x000000af009e7213 */ /* 0x000fe40000000000 */
[----:B-1----:R-:W-:Y:S01]  /*4180*/  IABS R81, R174 ;  /* 0x000000ae00517213 */ /* 0x002fe20000000000 */
[--C-:B------:R-:W-:Y:S01]  /*4190*/  @!P0 IMAD.IADD R78, R78, 0x1, -R124.reuse ;  /* 0x000000014e4e8824 */ /* 0x100fe200078e0a7c */
[C---:B------:R-:W-:Y:S01]  /*41a0*/  ISETP.GT.U32.AND P0, PT, R124.reuse, R70, PT ;  /* 0x000000467c00720c */ /* 0x040fe20003f04070 */
[--C-:B------:R-:W-:Y:S01]  /*41b0*/  @!P1 IMAD.IADD R77, R77, 0x1, -R124.reuse ;  /* 0x000000014d4d9824 */ /* 0x100fe200078e0a7c */
[----:B------:R-:W-:Y:S01]  /*41c0*/  ISETP.GT.U32.AND P1, PT, R124, R69, PT ;  /* 0x000000457c00720c */ /* 0x000fe20003f24070 */
[----:B------:R-:W-:Y:S01]  /*41d0*/  @!P2 IMAD.IADD R76, R76, 0x1, -R124 ;  /* 0x000000014c4ca824 */ /* 0x000fe200078e0a7c */
[----:B------:R-:W-:Y:S01]  /*41e0*/  ISETP.GT.U32.AND P2, PT, R124, R68, PT ;  /* 0x000000447c00720c */ /* 0x000fe20003f44070 */
[----:B------:R-:W-:Y:S01]  /*41f0*/  IMAD.HI.U32 R159, R125, R158, RZ ;  /* 0x0000009e7d9f7227 */ /* 0x000fe200078e00ff */
[----:B------:R-:W-:-:S03]  /*4200*/  LOP3.LUT R172, R237, 0x7a, RZ, 0xfc, !PT ;  /* 0x0000007aedac7812 */ /* 0x000fc600078efcff */
[----:B------:R-:W-:Y:S01]  /*4210*/  IMAD.HI.U32 R162, R125, R81, RZ ;  /* 0x000000517da27227 */ /* 0x000fe200078e00ff */
[----:B------:R-:W-:-:S03]  /*4220*/  IABS R80, R172 ;  /* 0x000000ac00507213 */ /* 0x000fc60000000000 */
[----:B------:R-:W-:Y:S01]  /*4230*/  @!P6 IMAD.IADD R82, R82, 0x1, -R124 ;  /* 0x000000015252e824 */ /* 0x000fe200078e0a7c */
[----:B------:R-:W-:Y:S01]  /*4240*/  ISETP.GT.U32.AND P6, PT, R124, R73, PT ;  /* 0x000000497c00720c */ /* 0x000fe20003fc4070 */
[----:B------:R-:W-:Y:S02]  /*4250*/  IMAD.MOV R159, RZ, RZ, -R159 ;  /* 0x000000ffff9f7224 */ /* 0x000fe400078e0a9f */
[----:B------:R-:W-:Y:S02]  /*4260*/  IMAD.MOV R162, RZ, RZ, -R162 ;  /* 0x000000ffffa27224 */ /* 0x000fe400078e0aa2 */
[--C-:B------:R-:W-:Y:S01]  /*4270*/  @!P5 IMAD.IADD R72, R72, 0x1, -R124.reuse ;  /* 0x000000014848d824 */ /* 0x100fe200078e0a7c */
[C---:B------:R-:W-:Y:S01]  /*4280*/  ISETP.GT.U32.AND P5, PT, R124.reuse, R67, PT ;  /* 0x000000437c00720c */ /* 0x040fe20003fa4070 */
[----:B------:R-:W-:Y:S01]  /*4290*/  @!P4 IMAD.IADD R71, R71, 0x1, -R124 ;  /* 0x000000014747c824 */ /* 0x000fe200078e0a7c */
[C---:B------:R-:W-:Y:S01]  /*42a0*/  ISETP.GT.U32.AND P4, PT, R124.reuse, R66, PT ;  /* 0x000000427c00720c */ /* 0x040fe20003f84070 */
[----:B------:R-:W-:-:S02]  /*42b0*/  IMAD R158, R124, R159, R158 ;  /* 0x0000009f7c9e7224 */ /* 0x000fc400078e029e */
[----:B------:R-:W-:Y:S02]  /*42c0*/  IMAD R81, R124, R162, R81 ;  /* 0x000000a27c517224 */ /* 0x000fe400078e0251 */
[----:B------:R-:W-:Y:S01]  /*42d0*/  IMAD.HI.U32 R160, R125, R80, RZ ;  /* 0x000000507da07227 */ /* 0x000fe200078e00ff */
[----:B------:R-:W-:-:S03]  /*42e0*/  LOP3.LUT R173, R237, 0x78, RZ, 0xfc, !PT ;  /* 0x00000078edad7812 */ /* 0x000fc600078efcff */
[--C-:B------:R-:W-:Y:S01]  /*42f0*/  @!P0 IMAD.IADD R70, R70, 0x1, -R124.reuse ;  /* 0x0000000146468824 */ /* 0x100fe200078e0a7c */
[C---:B------:R-:W-:Y:S01]  /*4300*/  ISETP.GT.U32.AND P0, PT, R124.reuse, R71, PT ;  /* 0x000000477c00720c */ /* 0x040fe20003f04070 */
[--C-:B------:R-:W-:Y:S01]  /*4310*/  @!P1 IMAD.IADD R69, R69, 0x1, -R124.reuse ;  /* 0x0000000145459824 */ /* 0x100fe200078e0a7c */
[----:B------:R-:W-:Y:S01]  /*4320*/  ISETP.GT.U32.AND P1, PT, R124, R158, PT ;  /* 0x0000009e7c00720c */ /* 0x000fe20003f24070 */
[----:B------:R-:W-:Y:S01]  /*4330*/  @!P2 IMAD.IADD R68, R68, 0x1, -R124 ;  /* 0x000000014444a824 */ /* 0x000fe200078e0a7c */
[C---:B------:R-:W-:Y:S01]  /*4340*/  ISETP.GT.U32.AND P2, PT, R124.reuse, R81, PT ;  /* 0x000000517c00720c */ /* 0x040fe20003f44070 */
[----:B------:R-:W-:Y:S01]  /*4350*/  IMAD.MOV R160, RZ, RZ, -R160 ;  /* 0x000000ffffa07224 */ /* 0x000fe200078e0aa0 */
[----:B------:R-:W-:Y:S01]  /*4360*/  LOP3.LUT R171, R237, 0x7c, RZ, 0xfc, !PT ;  /* 0x0000007cedab7812 */ /* 0x000fe200078efcff */
[----:B------:R-:W-:Y:S01]  /*4370*/  @!P6 IMAD.IADD R73, R73, 0x1, -R124 ;  /* 0x000000014949e824 */ /* 0x000fe200078e0a7c */
[----:B------:R-:W-:Y:S01]  /*4380*/  LEA.HI R162, R163, R129, RZ, 0x1a ;  /* 0x00000081a3a27211 */ /* 0x000fe200078fd0ff */
[C---:B------:R-:W-:Y:S01]  /*4390*/  IMAD R80, R124.reuse, R160, R80 ;  /* 0x000000a07c507224 */ /* 0x040fe200078e0250 */
[----:B------:R-:W-:-:S02]  /*43a0*/  ISETP.GT.U32.AND P6, PT, R124, R72, PT ;  /* 0x000000487c00720c */ /* 0x000fc40003fc4070 */
[----:B------:R-:W-:Y:S02]  /*43b0*/  IABS R159, R173 ;  /* 0x000000ad009f7213 */ /* 0x000fe40000000000 */
[----:B------:R-:W-:Y:S01]  /*43c0*/  IABS R160, R171 ;  /* 0x000000ab00a07213 */ /* 0x000fe20000000000 */
[--C-:B------:R-:W-:Y:S02]  /*43d0*/  @!P5 IMAD.IADD R67, R67, 0x1, -R124.reuse ;  /* 0x000000014343d824 */ /* 0x100fe400078e0a7c */
[----:B------:R-:W-:Y:S01]  /*43e0*/  @!P4 IMAD.IADD R66, R66, 0x1, -R124 ;  /* 0x000000014242c824 */ /* 0x000fe200078e0a7c */
[----:B------:R-:W-:Y:S01]  /*43f0*/  ISETP.GT.U32.AND P4, PT, R124, R69, PT ;  /* 0x000000457c00720c */ /* 0x000fe20003f84070 */
[----:B------:R-:W-:Y:S02]  /*4400*/  VIADD R169, R162, 0x5e ;  /* 0x0000005ea2a97836 */ /* 0x000fe40000000000 */
[----:B------:R-:W-:-:S04]  /*4410*/  IMAD.HI.U32 R161, R125, R159, RZ ;  /* 0x0000009f7da17227 */ /* 0x000fc800078e00ff */
[----:B------:R-:W-:Y:S01]  /*4420*/  IMAD.HI.U32 R163, R125, R160, RZ ;  /* 0x000000a07da37227 */ /* 0x000fe200078e00ff */
[----:B------:R-:W-:-:S03]  /*4430*/  IABS R129, R169 ;  /* 0x000000a900817213 */ /* 0x000fc60000000000 */
[--C-:B------:R-:W-:Y:S01]  /*4440*/  @!P0 IMAD.IADD R71, R71, 0x1, -R124.reuse ;  /* 0x0000000147478824 */ /* 0x100fe200078e0a7c */
[----:B------:R-:W-:Y:S01]  /*4450*/  ISETP.GT.U32.AND P0, PT, R124, R67, PT ;  /* 0x000000437c00720c */ /* 0x000fe20003f04070 */
[--C-:B------:R-:W-:Y:S01]  /*4460*/  @!P1 IMAD.IADD R158, R158, 0x1, -R124.reuse ;  /* 0x000000019e9e9824 */ /* 0x100fe200078e0a7c */
[----:B------:R-:W-:Y:S01]  /*4470*/  ISETP.GT.U32.AND P1, PT, R124, R66, PT ;  /* 0x000000427c00720c */ /* 0x000fe20003f24070 */
[--C-:B------:R-:W-:Y:S02]  /*4480*/  @!P2 IMAD.IADD R81, R81, 0x1, -R124.reuse ;  /* 0x000000015151a824 */ /* 0x100fe400078e0a7c */
[----:B------:R-:W-:Y:S02]  /*4490*/  IMAD.MOV R161, RZ, RZ, -R161 ;  /* 0x000000ffffa17224 */ /* 0x000fe400078e0aa1 */
[----:B------:R-:W-:Y:S02]  /*44a0*/  VIADD R170, R162, 0x4e ;  /* 0x0000004ea2aa7836 */ /* 0x000fe40000000000 */
[----:B------:R-:W-:Y:S01]  /*44b0*/  IMAD.MOV R163, RZ, RZ, -R163 ;  /* 0x000000ffffa37224 */ /* 0x000fe200078e0aa3 */
[----:B------:R-:W-:Y:S01]  /*44c0*/  ISETP.GT.U32.AND P5, PT, R124, R70, PT ;  /* 0x000000467c00720c */ /* 0x000fe20003fa4070 */
[----:B------:R-:W-:Y:S01]  /*44d0*/  @!P6 IMAD.IADD R72, R72, 0x1, -R124 ;  /* 0x000000014848e824 */ /* 0x000fe200078e0a7c */
[C---:B------:R-:W-:Y:S01]  /*44e0*/  ISETP.GT.U32.AND P6, PT, R124.reuse, R68, PT ;  /* 0x000000447c00720c */ /* 0x040fe20003fc4070 */
[C---:B------:R-:W-:Y:S01]  /*44f0*/  IMAD R159, R124.reuse, R161, R159 ;  /* 0x000000a17c9f7224 */ /* 0x040fe200078e029f */
[C---:B------:R-:W-:Y:S01]  /*4500*/  ISETP.GT.U32.AND P2, PT, R124.reuse, R81, PT ;  /* 0x000000517c00720c */ /* 0x040fe20003f44070 */
[----:B------:R-:W-:Y:S01]  /*4510*/  IMAD R160, R124, R163, R160 ;  /* 0x000000a37ca07224 */ /* 0x000fe200078e02a0 */
[----:B------:R-:W-:Y:S01]  /*4520*/  IABS R161, R170 ;  /* 0x000000aa00a17213 */ /* 0x000fe20000000000 */
[----:B------:R-:W-:-:S04]  /*4530*/  IMAD.HI.U32 R163, R125, R129, RZ ;  /* 0x000000817da37227 */ /* 0x000fc800078e00ff */
[----:B------:R-:W-:Y:S01]  /*4540*/  @!P4 IMAD.IADD R69, R69, 0x1, -R124 ;  /* 0x000000014545c824 */ /* 0x000fe200078e0a7c */
[----:B------:R-:W-:Y:S01]  /*4550*/  ISETP.GT.U32.AND P4, PT, R124, R159, PT ;  /* 0x0000009f7c00720c */ /* 0x000fe20003f84070 */
[----:B------:R-:W-:Y:S02]  /*4560*/  IMAD.MOV R163, RZ, RZ, -R163 ;  /* 0x000000ffffa37224 */ /* 0x000fe400078e0aa3 */
[----:B------:R-:W-:Y:S02]  /*4570*/  VIADD R168, R162, 0x6e ;  /* 0x0000006ea2a87836 */ /* 0x000fe40000000000 */
[----:B------:R-:W-:-:S04]  /*4580*/  IMAD.HI.U32 R164, R125, R161, RZ ;  /* 0x000000a17da47227 */ /* 0x000fc800078e00ff */
[----:B------:R-:W-:Y:S02]  /*4590*/  VIADD R167, R162, 0x7e ;  /* 0x0000007ea2a77836 */ /* 0x000fe40000000000 */
[--C-:B------:R-:W-:Y:S01]  /*45a0*/  @!P0 IMAD.IADD R67, R67, 0x1, -R124.reuse ;  /* 0x0000000143438824 */ /* 0x100fe200078e0a7c */
[C---:B------:R-:W-:Y:S01]  /*45b0*/  ISETP.GT.U32.AND P0, PT, R124.reuse, R160, PT ;  /* 0x000000a07c00720c */ /* 0x040fe20003f04070 */
[----:B------:R-:W-:Y:S01]  /*45c0*/  IMAD R129, R124, R163, R129 ;  /* 0x000000a37c817224 */ /* 0x000fe200078e0281 */
[----:B------:R-:W-:Y:S01]  /*45d0*/  IABS R163, R168 ;  /* 0x000000a800a37213 */ /* 0x000fe20000000000 */
[----:B------:R-:W-:Y:S01]  /*45e0*/  @!P1 IMAD.IADD R66, R66, 0x1, -R124 ;  /* 0x0000000142429824 */ /* 0x000fe200078e0a7c */
[----:B------:R-:W-:Y:S01]  /*45f0*/  ISETP.GT.U32.AND P1, PT, R124, R65, PT ;  /* 0x000000417c00720c */ /* 0x000fe20003f24070 */
[----:B------:R-:W-:Y:S01]  /*4600*/  IMAD.MOV R164, RZ, RZ, -R164 ;  /* 0x000000ffffa47224 */ /* 0x000fe200078e0aa4 */
[----:B------:R-:W-:Y:S01]  /*4610*/  IABS R162, R167 ;  /* 0x000000a700a27213 */ /* 0x000fe20000000000 */
[--C-:B------:R-:W-:Y:S01]  /*4620*/  @!P5 IMAD.IADD R70, R70, 0x1, -R124.reuse ;  /* 0x000000014646d824 */ /* 0x100fe200078e0a7c */
[----:B------:R-:W-:Y:S01]  /*4630*/  ISETP.GT.U32.AND P5, PT, R124, R158, PT ;  /* 0x0000009e7c00720c */ /* 0x000fe20003fa4070 */
[--C-:B------:R-:W-:Y:S01]  /*4640*/  @!P6 IMAD.IADD R68, R68, 0x1, -R124.reuse ;  /* 0x000000014444e824 */ /* 0x100fe200078e0a7c */
[C---:B------:R-:W-:Y:S01]  /*4650*/  ISETP.GT.U32.AND P6, PT, R124.reuse, R80, PT ;  /* 0x000000507c00720c */ /* 0x040fe20003fc4070 */
[----:B------:R-:W-:Y:S01]  /*4660*/  @!P2 IMAD.IADD R81, R81, 0x1, -R124 ;  /* 0x000000015151a824 */ /* 0x000fe200078e0a7c */
[C---:B------:R-:W-:Y:S01]  /*4670*/  ISETP.GT.U32.AND P2, PT, R124.reuse, R129, PT ;  /* 0x000000817c00720c */ /* 0x040fe20003f44070 */
[----:B------:R-:W-:-:S02]  /*4680*/  IMAD R161, R124, R164, R161 ;  /* 0x000000a47ca17224 */ /* 0x000fc400078e02a1 */
[----:B------:R-:W-:-:S04]  /*4690*/  IMAD.HI.U32 R164, R125, R163, RZ ;  /* 0x000000a37da47227 */ /* 0x000fc800078e00ff */
[----:B------:R-:W-:-:S04]  /*46a0*/  IMAD.HI.U32 R125, R125, R162, RZ ;  /* 0x000000a27d7d7227 */ /* 0x000fc800078e00ff */
[----:B------:R-:W-:Y:S02]  /*46b0*/  @!P4 IMAD.IADD R159, R159, 0x1, -R124 ;  /* 0x000000019f9fc824 */ /* 0x000fe400078e0a7c */
[----:B------:R-:W-:Y:S02]  /*46c0*/  IMAD.MOV R164, RZ, RZ, -R164 ;  /* 0x000000ffffa47224 */ /* 0x000fe400078e0aa4 */
[----:B------:R-:W-:Y:S02]  /*46d0*/  IMAD.MOV R165, RZ, RZ, -R125 ;  /* 0x000000ffffa57224 */ /* 0x000fe400078e0a7d */
[--C-:B------:R-:W-:Y:S01]  /*46e0*/  @!P0 IMAD.IADD R160, R160, 0x1, -R124.reuse ;  /* 0x00000001a0a08824 */ /* 0x100fe200078e0a7c */
[C---:B------:R-:W-:Y:S01]  /*46f0*/  ISETP.GT.U32.AND P0, PT, R124.reuse, R159, PT ;  /* 0x0000009f7c00720c */ /* 0x040fe20003f04070 */
[----:B------:R-:W-:Y:S02]  /*4700*/  IMAD R125, R124, R164, R163 ;  /* 0x000000a47c7d7224 */ /* 0x000fe400078e02a3 */
[----:B------:R-:W-:-:S02]  /*4710*/  @!P1 IMAD.IADD R65, R65, 0x1, -R124 ;  /* 0x0000000141419824 */ /* 0x000fc400078e0a7c */
[--C-:B------:R-:W-:Y:S01]  /*4720*/  @!P5 IMAD.IADD R158, R158, 0x1, -R124.reuse ;  /* 0x000000019e9ed824 */ /* 0x100fe200078e0a7c */
[----:B------:R-:W-:Y:S01]  /*4730*/  ISETP.GT.U32.AND P5, PT, R124, R161, PT ;  /* 0x000000a17c00720c */ /* 0x000fe20003fa4070 */
[--C-:B------:R-:W-:Y:S01]  /*4740*/  @!P6 IMAD.IADD R80, R80, 0x1, -R124.reuse ;  /* 0x000000015050e824 */ /* 0x100fe200078e0a7c */
[C---:B------:R-:W-:Y:S01]  /*4750*/  ISETP.GT.U32.AND P4, PT, R124.reuse, R125, PT ;  /* 0x0000007d7c00720c */ /* 0x040fe20003f84070 */
[--C-:B------:R-:W-:Y:S01]  /*4760*/  @!P2 IMAD.IADD R129, R129, 0x1, -R124.reuse ;  /* 0x000000018181a824 */ /* 0x100fe200078e0a7c */
[C---:B------:R-:W-:Y:S02]  /*4770*/  ISETP.GT.U32.AND P2, PT, R124.reuse, R65, PT ;  /* 0x000000417c00720c */ /* 0x040fe40003f44070 */
[C---:B------:R-:W-:Y:S01]  /*4780*/  ISETP.GT.U32.AND P1, PT, R124.reuse, R80, PT ;  /* 0x000000507c00720c */ /* 0x040fe20003f24070 */
[----:B------:R-:W-:Y:S01]  /*4790*/  @!P0 IMAD.IADD R159, R159, 0x1, -R124 ;  /* 0x000000019f9f8824 */ /* 0x000fe200078e0a7c */
[----:B------:R-:W-:-:S05]  /*47a0*/  ISETP.GT.U32.AND P0, PT, R124, R129, PT ;  /* 0x000000817c00720c */ /* 0x000fca0003f04070 */
[--C-:B------:R-:W-:Y:S01]  /*47b0*/  @!P5 IMAD.IADD R161, R161, 0x1, -R124.reuse ;  /* 0x00000001a1a1d824 */ /* 0x100fe200078e0a7c */
[----:B------:R-:W-:Y:S01]  /*47c0*/  ISETP.GT.U32.AND P5, PT, R124, R160, PT ;  /* 0x000000a07c00720c */ /* 0x000fe20003fa4070 */
[--C-:B------:R-:W-:Y:S02]  /*47d0*/  @!P4 IMAD.IADD R125, R125, 0x1, -R124.reuse ;  /* 0x000000017d7dc824 */ /* 0x100fe400078e0a7c */
[--C-:B------:R-:W-:Y:S01]  /*47e0*/  @!P2 IMAD.IADD R65, R65, 0x1, -R124.reuse ;  /* 0x000000014141a824 */ /* 0x100fe200078e0a7c */
[----:B------:R-:W-:Y:S01]  /*47f0*/  ISETP.GE.AND P2, PT, R237, RZ, PT ;  /* 0x000000ffed00720c */ /* 0x000fe20003f46270 */
[--C-:B------:R-:W-:Y:S01]  /*4800*/  @!P1 IMAD.IADD R80, R80, 0x1, -R124.reuse ;  /* 0x0000000150509824 */ /* 0x100fe200078e0a7c */
[----:B------:R-:W-:Y:S01]  /*4810*/  ISETP.GT.U32.AND P1, PT, R124, R125, PT ;  /* 0x0000007d7c00720c */ /* 0x000fe20003f24070 */
[----:B------:R-:W-:Y:S01]  /*4820*/  IMAD R232, R166, UR17, RZ ;  /* 0x00000011a6e87c24 */ /* 0x000fe2000f8e02ff */
[----:B------:R-:W-:Y:S01]  /*4830*/  ISETP.GT.U32.AND P4, PT, R124, R161, PT ;  /* 0x000000a17c00720c */ /* 0x000fe20003f84070 */
[----:B------:R-:W-:Y:S01]  /*4840*/  @!P0 IMAD.IADD R129, R129, 0x1, -R124 ;  /* 0x0000000181818824 */ /* 0x000fe200078e0a7c */
[----:B------:R-:W-:-:S03]  /*4850*/  ISETP.GE.AND P0, PT, R228, RZ, PT ;  /* 0x000000ffe400720c */ /* 0x000fc60003f06270 */
[----:B------:R-:W-:Y:S01]  /*4860*/  @!P5 IMAD.IADD R160, R160, 0x1, -R124 ;  /* 0x00000001a0a0d824 */ /* 0x000fe200078e0a7c */
[----:B------:R-:W-:-:S03]  /*4870*/  IADD3 R233, P5, PT, R232, UR22, RZ ;  /* 0x00000016e8e97c10 */ /* 0x000fc6000ffbe0ff */
[----:B------:R-:W-:Y:S01]  /*4880*/  @!P2 IMAD.MOV R123, RZ, RZ, -R123 ;  /* 0x000000ffff7ba224 */ /* 0x000fe200078e0a7b */
[----:B------:R-:W-:Y:S01]  /*4890*/  ISETP.GE.AND P2, PT, R225, RZ, PT ;  /* 0x000000ffe100720c */ /* 0x000fe20003f46270 */
[--C-:B------:R-:W-:Y:S01]  /*48a0*/  @!P1 IMAD.IADD R125, R125, 0x1, -R124.reuse ;  /* 0x000000017d7d9824 */ /* 0x100fe200078e0a7c */
[----:B------:R-:W-:Y:S02]  /*48b0*/  LEA.HI.X.SX32 R232, R232, UR23, 0x1, P5 ;  /* 0x00000017e8e87c11 */ /* 0x000fe4000a8f0eff */
[----:B------:R-:W-:Y:S02]  /*48c0*/  ISETP.GE.AND P1, PT, R227, RZ, PT ;  /* 0x000000ffe300720c */ /* 0x000fe40003f26270 */
[----:B------:R-:W-:Y:S01]  /*48d0*/  ISETP.GE.AND P5, PT, R226, RZ, PT ;  /* 0x000000ffe200720c */ /* 0x000fe20003fa6270 */
[----:B------:R-:W-:Y:S01]  /*48e0*/  @!P4 IMAD.IADD R161, R161, 0x1, -R124 ;  /* 0x00000001a1a1c824 */ /* 0x000fe200078e0a7c */
[----:B------:R-:W-:Y:S01]  /*48f0*/  ISETP.GE.AND P4, PT, R229, RZ, PT ;  /* 0x000000ffe500720c */ /* 0x000fe20003f86270 */
[----:B------:R-:W-:Y:S01]  /*4900*/  @!P0 IMAD.MOV R121, RZ, RZ, -R121 ;  /* 0x000000ffff798224 */ /* 0x000fe200078e0a79 */
[----:B------:R-:W-:-:S03]  /*4910*/  ISETP.GE.AND P0, PT, R223, RZ, PT ;  /* 0x000000ffdf00720c */ /* 0x000fc60003f06270 */
[----:B------:R-:W-:Y:S01]  /*4920*/  @!P2 IMAD.MOV R118, RZ, RZ, -R118 ;  /* 0x000000ffff76a224 */ /* 0x000fe200078e0a76 */
[----:B------:R-:W-:-:S03]  /*4930*/  ISETP.GE.AND P2, PT, R220, RZ, PT ;  /* 0x000000ffdc00720c */ /* 0x000fc60003f46270 */
[----:B------:R-:W-:Y:S01]  /*4940*/  @!P1 IMAD.MOV R120, RZ, RZ, -R120 ;  /* 0x000000ffff789224 */ /* 0x000fe200078e0a78 */
[----:B------:R-:W-:Y:S01]  /*4950*/  ISETP.GE.AND P1, PT, R222, RZ, PT ;  /* 0x000000ffde00720c */ /* 0x000fe20003f26270 */
[----:B------:R-:W-:Y:S01]  /*4960*/  @!P5 IMAD.MOV R119, RZ, RZ, -R119 ;  /* 0x000000ffff77d224 */ /* 0x000fe200078e0a77 */
[----:B------:R-:W-:Y:S01]  /*4970*/  ISETP.GE.AND P5, PT, R221, RZ, PT ;  /* 0x000000ffdd00720c */ /* 0x000fe20003fa6270 */
[----:B------:R-:W-:Y:S01]  /*4980*/  @!P4 IMAD.MOV R122, RZ, RZ, -R122 ;  /* 0x000000ffff7ac224 */ /* 0x000fe200078e0a7a */
        /* <DEDUP_REMOVED lines=82> */
[----:B------:R-:W-:Y:S01]  /*4eb0*/  ISETP.GE.AND P0, PT, R178, RZ, PT ;  /* 0x000000ffb200720c */ /* 0x000fe20003f06270 */
[----:B------:R-:W-:Y:S02]  /*4ec0*/  IMAD R162, R124, R165, R162 ;  /* 0x000000a57ca27224 */ /* 0x000fe400078e02a2 */
[----:B------:R-:W-:Y:S01]  /*4ed0*/  @!P2 IMAD.MOV R70, RZ, RZ, -R70 ;  /* 0x000000ffff46a224 */ /* 0x000fe200078e0a46 */
[----:B------:R-:W-:Y:S01]  /*4ee0*/  ISETP.GE.AND P2, PT, R175, RZ, PT ;  /* 0x000000ffaf00720c */ /* 0x000fe20003f46270 */
[----:B0-----:R-:W-:-:S04]  /*4ef0*/  @!UP2 UIADD3 UR4, UPT, UPT, -UR7, 0x100000, URZ ;  /* 0x001000000704a890 */ /* 0x001fc8000fffe1ff */
[----:B------:R-:W-:Y:S02]  /*4f00*/  @!UP2 USHF.L.U32 UR5, UR4, 0xb, URZ ;  /* 0x0000000b0405a899 */ /* 0x000fe400080006ff */
[----:B------:R-:W-:Y:S01]  /*4f10*/  @!UP2 USHF.L.U32 UR4, UR4, 0x1, URZ ;  /* 0x000000010404a899 */ /* 0x000fe200080006ff */
[----:B------:R-:W-:Y:S01]  /*4f20*/  @!P1 IMAD.MOV R72, RZ, RZ, -R72 ;  /* 0x000000ffff489224 */ /* 0x000fe200078e0a48 */
[----:B------:R-:W-:Y:S01]  /*4f30*/  ISETP.GE.AND P1, PT, R177, RZ, PT ;  /* 0x000000ffb100720c */ /* 0x000fe20003f26270 */
[----:B------:R-:W-:Y:S01]  /*4f40*/  @!P5 IMAD.MOV R71, RZ, RZ, -R71 ;  /* 0x000000ffff47d224 */ /* 0x000fe200078e0a47 */
[----:B------:R-:W-:Y:S01]  /*4f50*/  ISETP.GE.AND P5, PT, R176, RZ, PT ;  /* 0x000000ffb000720c */ /* 0x000fe20003fa6270 */
[----:B------:R-:W-:Y:S01]  /*4f60*/  @!P4 IMAD.MOV R76, RZ, RZ, -R76 ;  /* 0x000000ffff4cc224 */ /* 0x000fe200078e0a4c */
[----:B------:R-:W-:Y:S01]  /*4f70*/  ISETP.GT.U32.AND P6, PT, R124, R162, PT ;  /* 0x000000a27c00720c */ /* 0x000fe20003fc4070 */
[----:B------:R-:W-:Y:S01]  /*4f80*/  @!P0 IMAD.MOV R68, RZ, RZ, -R68 ;  /* 0x000000ffff448224 */ /* 0x000fe200078e0a44 */
[----:B------:R-:W-:Y:S01]  /*4f90*/  ISETP.GE.AND P4, PT, R179, RZ, PT ;  /* 0x000000ffb300720c */ /* 0x000fe20003f86270 */
[----:B------:R-:W-:Y:S01]  /*4fa0*/  VOTEU.ALL UP3, P3 ;  /* 0x0000000000ff7886 */ /* 0x000fe20001860000 */
[----:B------:R-:W-:Y:S01]  /*4fb0*/  ISETP.GE.AND P0, PT, R174, RZ, PT ;  /* 0x000000ffae00720c */ /* 0x000fe20003f06270 */
[----:B------:R-:W-:Y:S01]  /*4fc0*/  @!P2 IMAD.MOV R158, RZ, RZ, -R158 ;  /* 0x000000ffff9ea224 */ /* 0x000fe200078e0a9e */
[----:B------:R-:W-:-:S02]  /*4fd0*/  ISETP.GE.AND P2, PT, R171, RZ, PT ;  /* 0x000000ffab00720c */ /* 0x000fc40003f46270 */
[----:B------:R0:W1:Y:S01]  /*4fe0*/  @!UP3 SYNCS.EXCH.64 URZ, [UR13+0x6008], UR4 ;  /* 0x006008040dffb5b2 */ /* 0x0000620008000100 */
[----:B------:R-:W-:Y:S01]  /*4ff0*/  @!P1 IMAD.MOV R67, RZ, RZ, -R67 ;  /* 0x000000ffff439224 */ /* 0x000fe200078e0a43 */
[----:B------:R-:W-:Y:S01]  /*5000*/  ISETP.GE.AND P1, PT, R173, RZ, PT ;  /* 0x000000ffad00720c */ /* 0x000fe20003f26270 */
[----:B------:R-:W-:Y:S01]  /*5010*/  @!P5 IMAD.MOV R66, RZ, RZ, -R66 ;  /* 0x000000ffff42d224 */ /* 0x000fe200078e0a42 */
[----:B------:R-:W-:Y:S01]  /*5020*/  ISETP.GE.AND P5, PT, R172, RZ, PT ;  /* 0x000000ffac00720c */ /* 0x000fe20003fa6270 */
[----:B------:R-:W-:Y:S01]  /*5030*/  @!P6 IMAD.IADD R162, R162, 0x1, -R124 ;  /* 0x00000001a2a2e824 */ /* 0x000fe200078e0a7c */
[----:B0-----:R-:W0:Y:S01]  /*5040*/  LDCU UR4, c[0x0][0x3b0] ;  /* 0x00007600ff0477ac */ /* 0x001e220008000800 */
[----:B------:R-:W-:Y:S01]  /*5050*/  @!P4 IMAD.MOV R69, RZ, RZ, -R69 ;  /* 0x000000ffff45c224 */ /* 0x000fe200078e0a45 */
[----:B------:R-:W-:Y:S01]  /*5060*/  ISETP.NE.AND P4, PT, R75, RZ, PT ;  /* 0x000000ff4b00720c */ /* 0x000fe20003f85270 */
[----:B------:R-:W-:Y:S01]  /*5070*/  @!P0 IMAD.MOV R81, RZ, RZ, -R81 ;  /* 0x000000ffff518224 */ /* 0x000fe200078e0a51 */
[----:B------:R-:W-:-:S02]  /*5080*/  LOP3.LUT R75, RZ, R75, RZ, 0x33, !PT ;  /* 0x0000004bff4b7212 */ /* 0x000fc400078e33ff */
[----:B------:R-:W-:Y:S02]  /*5090*/  ISETP.GE.AND P0, PT, R170, RZ, PT ;  /* 0x000000ffaa00720c */ /* 0x000fe40003f06270 */
[----:B------:R-:W-:Y:S01]  /*50a0*/  ISETP.GT.U32.AND P6, PT, R124, R162, PT ;  /* 0x000000a27c00720c */ /* 0x000fe20003fc4070 */
[----:B------:R-:W-:Y:S01]  /*50b0*/  @!P2 IMAD.MOV R160, RZ, RZ, -R160 ;  /* 0x000000ffffa0a224 */ /* 0x000fe200078e0aa0 */
[----:B------:R-:W-:Y:S02]  /*50c0*/  SEL R122, R75, R122, !P4 ;  /* 0x0000007a4b7a7207 */ /* 0x000fe40006000000 */
[----:B------:R-:W-:Y:S01]  /*50d0*/  ISETP.GE.AND P2, PT, R167, RZ, PT ;  /* 0x000000ffa700720c */ /* 0x000fe20003f46270 */
[----:B------:R-:W-:Y:S01]  /*50e0*/  @!P1 IMAD.MOV R159, RZ, RZ, -R159 ;  /* 0x000000ffff9f9224 */ /* 0x000fe200078e0a9f */
[----:B------:R-:W-:Y:S01]  /*50f0*/  SEL R204, R75, R73, !P4 ;  /* 0x000000494bcc7207 */ /* 0x000fe20006000000 */
[----:B------:R-:W-:Y:S01]  /*5100*/  @!P5 IMAD.MOV R80, RZ, RZ, -R80 ;  /* 0x000000ffff50d224 */ /* 0x000fe200078e0a50 */
[----:B------:R-:W-:-:S02]  /*5110*/  ISETP.GE.AND P1, PT, R169, RZ, PT ;  /* 0x000000ffa900720c */ /* 0x000fc40003f26270 */
[----:B------:R-:W-:Y:S01]  /*5120*/  ISETP.GE.AND P5, PT, R168, RZ, PT ;  /* 0x000000ffa800720c */ /* 0x000fe20003fa6270 */
[----:B0-----:R-:W-:Y:S01]  /*5130*/  IMAD R73, R122, UR4, RZ ;  /* 0x000000047a497c24 */ /* 0x001fe2000f8e02ff */
[C---:B------:R-:W-:Y:S02]  /*5140*/  SEL R120, R75.reuse, R120, !P4 ;  /* 0x000000784b787207 */ /* 0x040fe40006000000 */
[C---:B------:R-:W-:Y:S01]  /*5150*/  SEL R116, R75.reuse, R116, !P4 ;  /* 0x000000744b747207 */ /* 0x040fe20006000000 */
[----:B------:R-:W-:Y:S01]  /*5160*/  @!P0 IMAD.MOV R161, RZ, RZ, -R161 ;  /* 0x000000ffffa18224 */ /* 0x000fe200078e0aa1 */
[C---:B------:R-:W-:Y:S01]  /*5170*/  SEL R114, R75.reuse, R114, !P4 ;  /* 0x000000724b727207 */ /* 0x040fe20006000000 */
[----:B------:R-:W-:Y:S01]  /*5180*/  @!P6 IMAD.IADD R162, R162, 0x1, -R124 ;  /* 0x00000001a2a2e824 */ /* 0x000fe200078e0a7c */
[C---:B------:R-:W-:Y:S01]  /*5190*/  SEL R186, R75.reuse, R85, !P4 ;  /* 0x000000554bba7207 */ /* 0x040fe20006000000 */
[----:B------:R-:W-:Y:S01]  /*51a0*/  IMAD R85, R116, UR4, RZ ;  /* 0x0000000474557c24 */ /* 0x000fe2000f8e02ff */
[C---:B------:R-:W-:Y:S01]  /*51b0*/  SEL R198, R75.reuse, R77, !P4 ;  /* 0x0000004d4bc67207 */ /* 0x040fe20006000000 */
[----:B------:R-:W-:Y:S01]  /*51c0*/  IMAD R77, R120, UR4, RZ ;  /* 0x00000004784d7c24 */ /* 0x000fe2000f8e02ff */
[----:B------:R-:W-:-:S02]  /*51d0*/  SEL R220, R75, R66, !P4 ;  /* 0x000000424bdc7207 */ /* 0x000fc40006000000 */
[----:B------:R-:W-:Y:S02]  /*51e0*/  SEL R110, R75, R110, !P4 ;  /* 0x0000006e4b6e7207 */ /* 0x000fe40006000000 */
[----:B------:R-:W-:Y:S01]  /*51f0*/  IADD3 R66, P0, PT, R73, R233, RZ ;  /* 0x000000e949427210 */ /* 0x000fe20007f1e0ff */
[----:B-----5:R0:W-:Y:S01]  /*5200*/  STS.U8 [R238+UR13+0x4600], R128 ;  /* 0x00460080ee007988 */ /* 0x0201e2000800000d */
[C---:B------:R-:W-:Y:S01]  /*5210*/  SEL R118, R75.reuse, R118, !P4 ;  /* 0x000000764b767207 */ /* 0x040fe20006000000 */
[----:B------:R-:W-:Y:S01]  /*5220*/  @!P2 IMAD.MOV R162, RZ, RZ, -R162 ;  /* 0x000000ffffa2a224 */ /* 0x000fe200078e0aa2 */
[C---:B------:R-:W-:Y:S01]  /*5230*/  SEL R112, R75.reuse, R112, !P4 ;  /* 0x000000704b707207 */ /* 0x040fe20006000000 */
[----:B--2---:R2:W-:Y:S01]  /*5240*/  STS.U8 [R238+UR13+0x4000], R74 ;  /* 0x0040004aee007988 */ /* 0x0045e2000800000d */
[C---:B------:R-:W-:Y:S02]  /*5250*/  SEL R109, R75.reuse, R109, !P4 ;  /* 0x0000006d4b6d7207 */ /* 0x040fe40006000000 */
[----:B------:R-:W-:-:S02]  /*5260*/  SEL R214, R75, R68, !P4 ;  /* 0x000000444bd67207 */ /* 0x000fc40006000000 */
[----:B------:R-:W-:Y:S01]  /*5270*/  LEA.HI.X.SX32 R73, R73, R232, 0x1, P0 ;  /* 0x000000e849497211 */ /* 0x000fe200000f0eff */
[----:B0-----:R-:W-:Y:S01]  /*5280*/  IMAD R128, R114, UR4, RZ ;  /* 0x0000000472807c24 */ /* 0x001fe2000f8e02ff */
[C---:B------:R-:W-:Y:S01]  /*5290*/  SEL R108, R75.reuse, R108, !P4 ;  /* 0x0000006c4b6c7207 */ /* 0x040fe20006000000 */
[----:B------:R-:W-:Y:S01]  /*52a0*/  IMAD R114, R110, UR4, RZ ;  /* 0x000000046e727c24 */ /* 0x000fe2000f8e02ff */
[----:B------:R-:W-:Y:S02]  /*52b0*/  SEL R104, R75, R104, !P4 ;  /* 0x000000684b687207 */ /* 0x000fe40006000000 */
[-C--:B------:R-:W-:Y:S02]  /*52c0*/  IADD3 R68, P2, PT, R77, R233.reuse, RZ ;  /* 0x000000e94d447210 */ /* 0x080fe40007f5e0ff */
[----:B--2---:R-:W-:Y:S02]  /*52d0*/  IADD3 R74, P0, PT, R85, R233, RZ ;  /* 0x000000e9554a7210 */ /* 0x004fe40007f1e0ff */
[----:B------:R-:W-:-:S02]  /*52e0*/  SEL R121, R75, R121, !P4 ;  /* 0x000000794b797207 */ /* 0x000fc40006000000 */
[C---:B------:R-:W-:Y:S01]  /*52f0*/  SEL R224, R75.reuse, R81, !P4 ;  /* 0x000000514be07207 */ /* 0x040fe20006000000 */
[----:B------:R-:W-:Y:S01]  /*5300*/  IMAD R81, R118, UR4, RZ ;  /* 0x0000000476517c24 */ /* 0x000fe2000f8e02ff */
[----:B------:R-:W-:Y:S01]  /*5310*/  LOP3.LUT R236, R238, 0x10, RZ, 0x3c, !PT ;  /* 0x00000010eeec7812 */ /* 0x000fe200078e3cff */
[----:B------:R-:W-:Y:S01]  /*5320*/  @!P1 IMAD.MOV R129, RZ, RZ, -R129 ;  /* 0x000000ffff819224 */ /* 0x000fe200078e0a81 */
[C---:B------:R-:W-:Y:S01]  /*5330*/  SEL R97, R75.reuse, R97, !P4 ;  /* 0x000000614b617207 */ /* 0x040fe20006000000 */
[----:B------:R-:W-:Y:S01]  /*5340*/  @!P5 IMAD.MOV R125, RZ, RZ, -R125 ;  /* 0x000000ffff7dd224 */ /* 0x000fe200078e0a7d */
[C---:B------:R-:W-:Y:S01]  /*5350*/  SEL R89, R75.reuse, R89, !P4 ;  /* 0x000000594b597207 */ /* 0x040fe20006000000 */
[----:B------:R-:W-:Y:S01]  /*5360*/  IMAD R118, R112, UR4, RZ ;  /* 0x0000000470767c24 */ /* 0x000fe2000f8e02ff */
[----:B------:R-:W-:Y:S01]  /*5370*/  SEL R98, R75, R98, !P4 ;  /* 0x000000624b627207 */ /* 0x000fe20006000000 */
[----:B------:R-:W-:Y:S01]  /*5380*/  IMAD R112, R109, UR4, RZ ;  /* 0x000000046d707c24 */ /* 0x000fe2000f8e02ff */
[C---:B------:R-:W-:Y:S01]  /*5390*/  SEL R90, R75.reuse, R90, !P4 ;  /* 0x0000005a4b5a7207 */ /* 0x040fe20006000000 */
[----:B------:R-:W-:Y:S01]  /*53a0*/  IMAD R110, R108, UR4, RZ ;  /* 0x000000046c6e7c24 */ /* 0x000fe2000f8e02ff */
[C---:B------:R-:W-:Y:S01]  /*53b0*/  SEL R182, R75.reuse, R86, !P4 ;  /* 0x000000564bb67207 */ /* 0x040fe20006000000 */
[----:B------:R-:W-:Y:S01]  /*53c0*/  IMAD R109, R104, UR4, RZ ;  /* 0x00000004686d7c24 */ /* 0x000fe2000f8e02ff */
[----:B------:R-:W-:-:S02]  /*53d0*/  SEL R196, R75, R78, !P4 ;  /* 0x0000004e4bc47207 */ /* 0x000fc40006000000 */
[-C--:B------:R-:W-:Y:S02]  /*53e0*/  LEA.HI.X.SX32 R77, R77, R232.reuse, 0x1, P2 ;  /* 0x000000e84d4d7211 */ /* 0x080fe400010f0eff */
[----:B------:R-:W-:Y:S01]  /*53f0*/  LEA.HI.X.SX32 R85, R85, R232, 0x1, P0 ;  /* 0x000000e855557211 */ /* 0x000fe200000f0eff */
[----:B---3--:R-:W-:Y:S01]  /*5400*/  STS.U8 [R238+UR13+0x4200], R126 ;  /* 0x0042007eee007988 */ /* 0x008fe2000800000d */
[----:B------:R-:W-:Y:S01]  /*5410*/  SEL R202, R75, R76, !P4 ;  /* 0x0000004c4bca7207 */ /* 0x000fe20006000000 */
[----:B------:R-:W-:Y:S01]  /*5420*/  IMAD R76, R121, UR4, RZ ;  /* 0x00000004794c7c24 */ /* 0x000fe2000f8e02ff */
[-C--:B------:R-:W-:Y:S01]  /*5430*/  IADD3 R78, P2, PT, R128, R233.reuse, RZ ;  /* 0x000000e9804e7210 */ /* 0x080fe20007f5e0ff */
[----:B----4-:R-:W-:Y:S01]  /*5440*/  STS.U8 [R238+UR13+0x4400], R127 ;  /* 0x0044007fee007988 */ /* 0x010fe2000800000d */
[----:B------:R-:W-:Y:S02]  /*5450*/  IADD3 R86, P0, PT, R114, R233, RZ ;  /* 0x000000e972567210 */ /* 0x000fe40007f1e0ff */
[C---:B------:R-:W-:Y:S01]  /*5460*/  SEL R115, R75.reuse, R115, !P4 ;  /* 0x000000734b737207 */ /* 0x040fe20006000000 */
[----:B------:R-:W-:Y:S01]  /*5470*/  STS.U8 [R238+UR13+0x4800], R130 ;  /* 0x00480082ee007988 */ /* 0x000fe2000800000d */
[----:B------:R-:W-:Y:S01]  /*5480*/  SEL R123, R75, R123, !P4 ;  /* 0x0000007b4b7b7207 */ /* 0x000fe20006000000 */
[----:B------:R-:W-:-:S02]  /*5490*/  IMAD R121, R97, UR4, RZ ;  /* 0x0000000461797c24 */ /* 0x000fc4000f8e02ff */
[----:B------:R-:W-:Y:S01]  /*54a0*/  STS.U8 [R238+UR13+0x4a00], R132 ;  /* 0x004a0084ee007988 */ /* 0x000fe2000800000d */
[----:B------:R-:W-:-:S03]  /*54b0*/  SEL R119, R75, R119, !P4 ;  /* 0x000000774b777207 */ /* 0x000fc60006000000 */
[----:B------:R-:W-:Y:S01]  /*54c0*/  STS.U8 [R238+UR13+0x4c00], R131 ;  /* 0x004c0083ee007988 */ /* 0x000fe2000800000d */
[----:B------:R-:W-:-:S03]  /*54d0*/  SEL R117, R75, R117, !P4 ;  /* 0x000000754b757207 */ /* 0x000fc60006000000 */
[----:B------:R-:W-:Y:S01]  /*54e0*/  STS.U8 [R238+UR13+0x4e00], R134 ;  /* 0x004e0086ee007988 */ /* 0x000fe2000800000d */
[C---:B------:R-:W-:Y:S01]  /*54f0*/  SEL R113, R75.reuse, R113, !P4 ;  /* 0x000000714b717207 */ /* 0x040fe20006000000 */
[----:B------:R-:W-:Y:S01]  /*5500*/  IMAD R120, R98, UR4, RZ ;  /* 0x0000000462787c24 */ /* 0x000fe2000f8e02ff */
[C---:B------:R-:W-:Y:S01]  /*5510*/  SEL R111, R75.reuse, R111, !P4 ;  /* 0x0000006f4b6f7207 */ /* 0x040fe20006000000 */
[----:B------:R0:W-:Y:S01]  /*5520*/  STS.U8 [R236+UR13+0x4680], R137 ;  /* 0x00468089ec007988 */ /* 0x0001e2000800000d */
[C---:B------:R-:W-:Y:S02]  /*5530*/  SEL R107, R75.reuse, R107, !P4 ;  /* 0x0000006b4b6b7207 */ /* 0x040fe40006000000 */
[C---:B------:R-:W-:Y:S01]  /*5540*/  SEL R106, R75.reuse, R106, !P4 ;  /* 0x0000006a4b6a7207 */ /* 0x040fe20006000000 */
[----:B------:R2:W-:Y:S01]  /*5550*/  STS.U8 [R236+UR13+0x4280], R135 ;  /* 0x00428087ec007988 */ /* 0x0005e2000800000d */
[C---:B------:R-:W-:Y:S02]  /*5560*/  SEL R105, R75.reuse, R105, !P4 ;  /* 0x000000694b697207 */ /* 0x040fe40006000000 */
[----:B------:R-:W-:-:S02]  /*5570*/  SEL R103, R75, R103, !P4 ;  /* 0x000000674b677207 */ /* 0x000fc40006000000 */
[----:B------:R-:W-:Y:S01]  /*5580*/  SEL R102, R75, R102, !P4 ;  /* 0x000000664b667207 */ /* 0x000fe20006000000 */
[----:B0-----:R-:W-:Y:S01]  /*5590*/  IMAD R137, R89, UR4, RZ ;  /* 0x0000000459897c24 */ /* 0x001fe2000f8e02ff */
[C---:B------:R-:W-:Y:S02]  /*55a0*/  SEL R101, R75.reuse, R101, !P4 ;  /* 0x000000654b657207 */ /* 0x040fe40006000000 */
[C---:B------:R-:W-:Y:S01]  /*55b0*/  SEL R100, R75.reuse, R100, !P4 ;  /* 0x000000644b647207 */ /* 0x040fe20006000000 */
[----:B--2---:R-:W-:Y:S01]  /*55c0*/  IMAD R135, R90, UR4, RZ ;  /* 0x000000045a877c24 */ /* 0x004fe2000f8e02ff */
[C---:B------:R-:W-:Y:S02]  /*55d0*/  SEL R99, R75.reuse, R99, !P4 ;  /* 0x000000634b637207 */ /* 0x040fe40006000000 */
[C---:B------:R-:W-:Y:S02]  /*55e0*/  SEL R96, R75.reuse, R96, !P4 ;  /* 0x000000604b607207 */ /* 0x040fe40006000000 */
[----:B------:R-:W-:-:S02]  /*55f0*/  SEL R95, R75, R95, !P4 ;  /* 0x0000005f4b5f7207 */ /* 0x000fc40006000000 */
[C---:B------:R-:W-:Y:S02]  /*5600*/  SEL R94, R75.reuse, R94, !P4 ;  /* 0x0000005e4b5e7207 */ /* 0x040fe40006000000 */
[C---:B------:R-:W-:Y:S02]  /*5610*/  SEL R93, R75.reuse, R93, !P4 ;  /* 0x0000005d4b5d7207 */ /* 0x040fe40006000000 */
[C---:B------:R-:W-:Y:S02]  /*5620*/  SEL R65, R75.reuse, R65, !P4 ;  /* 0x000000414b417207 */ /* 0x040fe40006000000 */
        /* <DEDUP_REMOVED lines=21> */
[-C--:B------:R-:W-:Y:S02]  /*5780*/  LEA.HI.X.SX32 R89, R128, R232.reuse, 0x1, P2 ;  /* 0x000000e880597211 */ /* 0x080fe400010f0eff */
[-C--:B------:R-:W-:Y:S01]  /*5790*/  LEA.HI.X.SX32 R97, R114, R232.reuse, 0x1, P0 ;  /* 0x000000e872617211 */ /* 0x080fe200000f0eff */
[----:B------:R-:W-:Y:S01]  /*57a0*/  IMAD R87, R115, UR4, RZ ;  /* 0x0000000473577c24 */ /* 0x000fe2000f8e02ff */
[-C--:B------:R-:W-:Y:S02]  /*57b0*/  IADD3 R90, P2, PT, R110, R233.reuse, RZ ;  /* 0x000000e96e5a7210 */ /* 0x080fe40007f5e0ff */
[-C--:B------:R-:W-:Y:S02]  /*57c0*/  IADD3 R98, P0, PT, R109, R233.reuse, RZ ;  /* 0x000000e96d627210 */ /* 0x080fe40007f1e0ff */
[----:B------:R-:W-:Y:S01]  /*57d0*/  IADD3 R67, P1, PT, R76, R233, RZ ;  /* 0x000000e94c437210 */ /* 0x000fe20007f3e0ff */
[----:B------:R-:W-:Y:S01]  /*57e0*/  IMAD R115, R101, UR4, RZ ;  /* 0x0000000465737c24 */ /* 0x000fe2000f8e02ff */
[-C--:B------:R-:W-:Y:S01]  /*57f0*/  LEA.HI.X.SX32 R101, R110, R232.reuse, 0x1, P2 ;  /* 0x000000e86e657211 */ /* 0x080fe200010f0eff */
[----:B------:R-:W-:Y:S01]  /*5800*/  IMAD R126, R75, UR4, RZ ;  /* 0x000000044b7e7c24 */ /* 0x000fe2000f8e02ff */
[-C--:B------:R-:W-:Y:S01]  /*5810*/  LEA.HI.X.SX32 R109, R109, R232.reuse, 0x1, P0 ;  /* 0x000000e86d6d7211 */ /* 0x080fe200000f0eff */
[----:B------:R-:W-:Y:S01]  /*5820*/  IMAD R129, R65, UR4, RZ ;  /* 0x0000000441817c24 */ /* 0x000fe2000f8e02ff */
[----:B------:R-:W-:-:S02]  /*5830*/  LEA.HI.X.SX32 R75, R76, R232, 0x1, P1 ;  /* 0x000000e84c4b7211 */ /* 0x000fc400008f0eff */
[CC--:B------:R-:W-:Y:S02]  /*5840*/  IADD3 R110, P0, PT, R120.reuse, R233.reuse, RZ ;  /* 0x000000e9786e7210 */ /* 0x0c0fe40007f1e0ff */
[-C--:B------:R-:W-:Y:S01]  /*5850*/  IADD3 R76, P1, PT, R87, R233.reuse, RZ ;  /* 0x000000e9574c7210 */ /* 0x080fe20007f3e0ff */
[----:B------:R-:W-:Y:S01]  /*5860*/  IMAD R127, R113, UR4, RZ ;  /* 0x00000004717f7c24 */ /* 0x000fe2000f8e02ff */
[-C--:B------:R-:W-:Y:S01]  /*5870*/  LEA.HI.X.SX32 R120, R120, R232.reuse, 0x1, P0 ;  /* 0x000000e878787211 */ /* 0x080fe200000f0eff */
[----:B------:R-:W-:Y:S01]  /*5880*/  IMAD R116, R111, UR4, RZ ;  /* 0x000000046f747c24 */ /* 0x000fe2000f8e02ff */
[-C--:B------:R-:W-:Y:S01]  /*5890*/  LEA.HI.X.SX32 R87, R87, R232.reuse, 0x1, P1 ;  /* 0x000000e857577211 */ /* 0x080fe200008f0eff */
[----:B------:R-:W-:Y:S01]  /*58a0*/  IMAD R180, R180, UR4, RZ ;  /* 0x00000004b4b47c24 */ /* 0x000fe2000f8e02ff */
[-C--:B------:R-:W-:Y:S01]  /*58b0*/  IADD3 R130, P0, PT, R129, R233.reuse, RZ ;  /* 0x000000e981827210 */ /* 0x080fe20007f1e0ff */
[----:B------:R-:W-:Y:S01]  /*58c0*/  IMAD R111, R103, UR4, RZ ;  /* 0x00000004676f7c24 */ /* 0x000fe2000f8e02ff */
[-C--:B------:R-:W-:Y:S01]  /*58d0*/  IADD3 R88, P1, PT, R112, R233.reuse, RZ ;  /* 0x000000e970587210 */ /* 0x080fe20007f3e0ff */
[----:B------:R-:W-:Y:S01]  /*58e0*/  IMAD R113, R102, UR4, RZ ;  /* 0x0000000466717c24 */ /* 0x000fe2000f8e02ff */
[----:B------:R-:W-:Y:S01]  /*58f0*/  LEA.HI.X.SX32 R129, R129, R232, 0x1, P0 ;  /* 0x000000e881817211 */ /* 0x000fe200000f0eff */
[----:B------:R-:W-:Y:S01]  /*5900*/  IMAD R79, R119, UR4, RZ ;  /* 0x00000004774f7c24 */ /* 0x000fe2000f8e02ff */
[----:B------:R-:W-:Y:S01]  /*5910*/  IADD3 R181, P0, PT, R180, R233, RZ ;  /* 0x000000e9b4b57210 */ /* 0x000fe20007f1e0ff */
[----:B------:R-:W-:-:S02]  /*5920*/  IMAD R83, R117, UR4, RZ ;  /* 0x0000000475537c24 */ /* 0x000fc4000f8e02ff */
[----:B------:R-:W-:Y:S01]  /*5930*/  IMAD R119, R99, UR4, RZ ;  /* 0x0000000463777c24 */ /* 0x000fe2000f8e02ff */
[-C--:B------:R-:W-:Y:S01]  /*5940*/  LEA.HI.X.SX32 R99, R112, R232.reuse, 0x1, P1 ;  /* 0x000000e870637211 */ /* 0x080fe200008f0eff */
[----:B------:R-:W-:Y:S01]  /*5950*/  IMAD R117, R100, UR4, RZ ;  /* 0x0000000464757c24 */ /* 0x000fe2000f8e02ff */
[-C--:B------:R-:W-:Y:S01]  /*5960*/  IADD3 R100, P1, PT, R111, R233.reuse, RZ ;  /* 0x000000e96f647210 */ /* 0x080fe20007f3e0ff */
[----:B------:R-:W-:Y:S01]  /*5970*/  IMAD R192, R192, UR4, RZ ;  /* 0x00000004c0c07c24 */ /* 0x000fe2000f8e02ff */
[----:B------:R-:W-:Y:S01]  /*5980*/  IADD3 R102, P2, PT, R113, R233, RZ ;  /* 0x000000e971667210 */ /* 0x000fe20007f5e0ff */
[----:B------:R-:W-:Y:S02]  /*5990*/  IMAD R122, R96, UR4, RZ ;  /* 0x00000004607a7c24 */ /* 0x000fe4000f8e02ff */
[----:B------:R-:W-:Y:S01]  /*59a0*/  IMAD R71, R123, UR4, RZ ;  /* 0x000000047b477c24 */ /* 0x000fe2000f8e02ff */
[-C--:B------:R-:W-:Y:S01]  /*59b0*/  LEA.HI.X.SX32 R180, R180, R232.reuse, 0x1, P0 ;  /* 0x000000e8b4b47211 */ /* 0x080fe200000f0eff */
[----:B------:R0:W-:Y:S01]  /*59c0*/  STS.U8 [R236+UR13+0x4080], R133 ;  /* 0x00408085ec007988 */ /* 0x0001e2000800000d */
[----:B------:R-:W-:Y:S01]  /*59d0*/  IMAD R198, R198, UR4, RZ ;  /* 0x00000004c6c67c24 */ /* 0x000fe2000f8e02ff */
[-C--:B------:R-:W-:Y:S01]  /*59e0*/  LEA.HI.X.SX32 R111, R111, R232.reuse, 0x1, P1 ;  /* 0x000000e86f6f7211 */ /* 0x080fe200008f0eff */
[----:B------:R-:W-:Y:S01]  /*59f0*/  IMAD R178, R178, UR4, RZ ;  /* 0x00000004b2b27c24 */ /* 0x000fe2000f8e02ff */
[----:B------:R-:W-:-:S02]  /*5a00*/  LEA.HI.X.SX32 R113, R113, R232, 0x1, P2 ;  /* 0x000000e871717211 */ /* 0x000fc400010f0eff */
[-C--:B------:R-:W-:Y:S02]  /*5a10*/  IADD3 R193, P0, PT, R192, R233.reuse, RZ ;  /* 0x000000e9c0c17210 */ /* 0x080fe40007f1e0ff */
[-C--:B------:R-:W-:Y:S01]  /*5a20*/  IADD3 R112, P1, PT, R121, R233.reuse, RZ ;  /* 0x000000e979707210 */ /* 0x080fe20007f3e0ff */
[----:B0-----:R-:W-:Y:S01]  /*5a30*/  IMAD R133, R91, UR4, RZ ;  /* 0x000000045b857c24 */ /* 0x001fe2000f8e02ff */
        /* <DEDUP_REMOVED lines=8> */
[-C--:B------:R-:W-:Y:S02]  /*5ac0*/  IADD3 R199, P0, PT, R198, R233.reuse, RZ ;  /* 0x000000e9c6c77210 */ /* 0x080fe40007f1e0ff */
[-C--:B------:R-:W-:Y:S02]  /*5ad0*/  IADD3 R69, P4, PT, R79, R233.reuse, RZ ;  /* 0x000000e94f457210 */ /* 0x080fe40007f9e0ff */
[-C--:B------:R-:W-:Y:S02]  /*5ae0*/  IADD3 R70, P5, PT, R81, R233.reuse, RZ ;  /* 0x000000e951467210 */ /* 0x080fe40007fbe0ff */
[----:B------:R-:W-:Y:S02]  /*5af0*/  LEA.HI.X.SX32 R71, R71, R232, 0x1, P6 ;  /* 0x000000e847477211 */ /* 0x000fe400030f0eff */
[-C--:B------:R-:W-:Y:S02]  /*5b00*/  IADD3 R134, P2, PT, R133, R233.reuse, RZ ;  /* 0x000000e985867210 */ /* 0x080fe40007f5e0ff */
[----:B------:R-:W-:-:S02]  /*5b10*/  IADD3 R179, P1, PT, R178, R233, RZ ;  /* 0x000000e9b2b37210 */ /* 0x000fc40007f3e0ff */
[----:B------:R-:W-:Y:S01]  /*5b20*/  IADD3 R72, P6, PT, R83, R233, RZ ;  /* 0x000000e953487210 */ /* 0x000fe20007fde0ff */
[----:B------:R-:W-:Y:S01]  /*5b30*/  IMAD R210, R210, UR4, RZ ;  /* 0x00000004d2d27c24 */ /* 0x000fe2000f8e02ff */
[-C--:B------:R-:W-:Y:S01]  /*5b40*/  LEA.HI.X.SX32 R198, R198, R232.reuse, 0x1, P0 ;  /* 0x000000e8c6c67211 */ /* 0x080fe200000f0eff */
[----:B------:R-:W-:Y:S01]  /*5b50*/  IMAD R108, R107, UR4, RZ ;  /* 0x000000046b6c7c24 */ /* 0x000fe2000f8e02ff */
[-C--:B------:R-:W-:Y:S01]  /*5b60*/  LEA.HI.X.SX32 R79, R79, R232.reuse, 0x1, P4 ;  /* 0x000000e84f4f7211 */ /* 0x080fe200020f0eff */
[----:B------:R-:W-:Y:S01]  /*5b70*/  IMAD R106, R106, UR4, RZ ;  /* 0x000000046a6a7c24 */ /* 0x000fe2000f8e02ff */
[-C--:B------:R-:W-:Y:S01]  /*5b80*/  LEA.HI.X.SX32 R81, R81, R232.reuse, 0x1, P5 ;  /* 0x000000e851517211 */ /* 0x080fe200028f0eff */
[----:B------:R-:W-:Y:S01]  /*5b90*/  IMAD R194, R194, UR4, RZ ;  /* 0x00000004c2c27c24 */ /* 0x000fe2000f8e02ff */
[-C--:B------:R-:W-:Y:S01]  /*5ba0*/  LEA.HI.X.SX32 R133, R133, R232.reuse, 0x1, P2 ;  /* 0x000000e885857211 */ /* 0x080fe200010f0eff */
[----:B------:R-:W-:Y:S01]  /*5bb0*/  IMAD R196, R196, UR4, RZ ;  /* 0x00000004c4c47c24 */ /* 0x000fe2000f8e02ff */
[----:B------:R-:W-:-:S02]  /*5bc0*/  LEA.HI.X.SX32 R178, R178, R232, 0x1, P1 ;  /* 0x000000e8b2b27211 */ /* 0x000fc400008f0eff */
[-C--:B------:R-:W-:Y:S01]  /*5bd0*/  IADD3 R205, P0, PT, R204, R233.reuse, RZ ;  /* 0x000000e9cccd7210 */ /* 0x080fe20007f1e0ff */
[----:B------:R-:W-:Y:S01]  /*5be0*/  IMAD R107, R105, UR4, RZ ;  /* 0x00000004696b7c24 */ /* 0x000fe2000f8e02ff */
[-C--:B------:R-:W-:Y:S02]  /*5bf0*/  IADD3 R80, P4, PT, R127, R233.reuse, RZ ;  /* 0x000000e97f507210 */ /* 0x080fe40007f9e0ff */
[-C--:B------:R-:W-:Y:S02]  /*5c00*/  IADD3 R82, P5, PT, R118, R233.reuse, RZ ;  /* 0x000000e976527210 */ /* 0x080fe40007fbe0ff */
[----:B------:R-:W-:Y:S02]  /*5c10*/  LEA.HI.X.SX32 R83, R83, R232, 0x1, P6 ;  /* 0x000000e853537211 */ /* 0x000fe400030f0eff */
[-C--:B------:R-:W-:Y:S02]  /*5c20*/  IADD3 R185, P2, PT, R161, R233.reuse, RZ ;  /* 0x000000e9a1b97210 */ /* 0x080fe40007f5e0ff */
[----:B------:R-:W-:-:S02]  /*5c30*/  IADD3 R191, P1, PT, R190, R233, RZ ;  /* 0x000000e9bebf7210 */ /* 0x000fc40007f3e0ff */
[-C--:B------:R-:W-:Y:S01]  /*5c40*/  IADD3 R84, P6, PT, R116, R233.reuse, RZ ;  /* 0x000000e974547210 */ /* 0x080fe20007fde0ff */
        /* <DEDUP_REMOVED lines=9> */
[----:B------:R-:W-:Y:S01]  /*5ce0*/  LEA.HI.X.SX32 R190, R190, R232, 0x1, P1 ;  /* 0x000000e8bebe7211 */ /* 0x000fe200008f0eff */
[----:B------:R-:W-:Y:S01]  /*5cf0*/  IMAD R202, R202, UR4, RZ ;  /* 0x00000004caca7c24 */ /* 0x000fe2000f8e02ff */
[-C--:B------:R-:W-:Y:S01]  /*5d00*/  IADD3 R211, P0, PT, R210, R233.reuse, RZ ;  /* 0x000000e9d2d37210 */ /* 0x080fe20007f1e0ff */
[----:B------:R-:W-:Y:S01]  /*5d10*/  IMAD R200, R200, UR4, RZ ;  /* 0x00000004c8c87c24 */ /* 0x000fe2000f8e02ff */
[----:B------:R-:W-:-:S02]  /*5d20*/  IADD3 R92, P4, PT, R108, R233, RZ ;  /* 0x000000e96c5c7210 */ /* 0x000fc40007f9e0ff */
[-C--:B------:R-:W-:Y:S02]  /*5d30*/  IADD3 R94, P5, PT, R106, R233.reuse, RZ ;  /* 0x000000e96a5e7210 */ /* 0x080fe40007fbe0ff */
[-C--:B------:R-:W-:Y:S02]  /*5d40*/  LEA.HI.X.SX32 R95, R116, R232.reuse, 0x1, P6 ;  /* 0x000000e8745f7211 */ /* 0x080fe400030f0eff */
        /* <DEDUP_REMOVED lines=9> */
[-C--:B------:R-:W-:Y:S02]  /*5de0*/  LEA.HI.X.SX32 R194, R194, R232.reuse, 0x1, P1 ;  /* 0x000000e8c2c27211 */ /* 0x080fe400008f0eff */
[-C--:B------:R-:W-:Y:S02]  /*5df0*/  LEA.HI.X.SX32 R196, R196, R232.reuse, 0x1, P2 ;  /* 0x000000e8c4c47211 */ /* 0x080fe400010f0eff */
[-C--:B------:R-:W-:Y:S02]  /*5e00*/  IADD3 R217, P0, PT, R216, R233.reuse, RZ ;  /* 0x000000e9d8d97210 */ /* 0x080fe40007f1e0ff */
[-C--:B------:R-:W-:Y:S02]  /*5e10*/  IADD3 R104, P4, PT, R115, R233.reuse, RZ ;  /* 0x000000e973687210 */ /* 0x080fe40007f9e0ff */
[----:B------:R-:W-:Y:S02]  /*5e20*/  IADD3 R106, P5, PT, R117, R233, RZ ;  /* 0x000000e9756a7210 */ /* 0x000fe40007fbe0ff */
[----:B------:R-:W-:-:S02]  /*5e30*/  LEA.HI.X.SX32 R107, R107, R232, 0x1, P6 ;  /* 0x000000e86b6b7211 */ /* 0x000fc400030f0eff */
[-C--:B------:R-:W-:Y:S02]  /*5e40*/  IADD3 R201, P1, PT, R200, R233.reuse, RZ ;  /* 0x000000e9c8c97210 */ /* 0x080fe40007f3e0ff */
[-C--:B------:R-:W-:Y:S02]  /*5e50*/  IADD3 R203, P2, PT, R202, R233.reuse, RZ ;  /* 0x000000e9cacb7210 */ /* 0x080fe40007f5e0ff */
[----:B------:R-:W-:Y:S02]  /*5e60*/  IADD3 R108, P6, PT, R119, R233, RZ ;  /* 0x000000e9776c7210 */ /* 0x000fe40007fde0ff */
        /* <DEDUP_REMOVED lines=15> */
[----:B------:R0:W-:Y:S01]  /*5f60*/  STS.U8 [R236+UR13+0x4480], R136 ;  /* 0x00448088ec007988 */ /* 0x0001e2000800000d */
        /* <DEDUP_REMOVED lines=8> */
[----:B------:R-:W-:Y:S01]  /*5ff0*/  PLOP3.LUT P0, PT, PT, PT, UP1, 0x80, 0x8 ;  /* 0x000000000008781c */ /* 0x000fe20003f0f018 */
[----:B------:R-:W-:Y:S01]  /*6000*/  IMAD R186, R186, UR4, RZ ;  /* 0x00000004baba7c24 */ /* 0x000fe2000f8e02ff */
[----:B------:R-:W-:-:S02]  /*6010*/  LEA.HI.X.SX32 R125, R125, R232, 0x1, P6 ;  /* 0x000000e87d7d7211 */ /* 0x000fc400030f0eff */
[-C--:B------:R-:W-:Y:S02]  /*6020*/  IADD3 R132, P4, PT, R131, R233.reuse, RZ ;  /* 0x000000e983847210 */ /* 0x080fe40007f9e0ff */
[-C--:B------:R-:W-:Y:S02]  /*6030*/  IADD3 R177, P5, PT, R137, R233.reuse, RZ ;  /* 0x000000e989b17210 */ /* 0x080fe40007fbe0ff */
[-C--:B------:R-:W-:Y:S02]  /*6040*/  IADD3 R213, P1, PT, R212, R233.reuse, RZ ;  /* 0x000000e9d4d57210 */ /* 0x080fe40007f3e0ff */
[-C--:B------:R-:W-:Y:S02]  /*6050*/  IADD3 R215, P2, PT, R214, R233.reuse, RZ ;  /* 0x000000e9d6d77210 */ /* 0x080fe40007f5e0ff */
[----:B0-----:R-:W-:Y:S02]  /*6060*/  IADD3 R136, P6, PT, R135, R233, RZ ;  /* 0x000000e987887210 */ /* 0x001fe40007fde0ff */
[----:B------:R-:W-:Y:S01]  /*6070*/  ISETP.LT.AND P0, PT, R166, UR30, P0 ;  /* 0x0000001ea6007c0c */ /* 0x000fe20008701270 */
        /* <DEDUP_REMOVED lines=8> */
[-C--:B------:R-:W-:Y:S02]  /*6100*/  IADD3 R183, P4, PT, R182, R233.reuse, RZ ;  /* 0x000000e9b6b77210 */ /* 0x080fe40007f9e0ff */
[----:B------:R-:W-:Y:S02]  /*6110*/  LEA.HI.X.SX32 R135, R135, R232, 0x1, P6 ;  /* 0x000000e887877211 */ /* 0x000fe400030f0eff */
[-C--:B------:R-:W-:Y:S02]  /*6120*/  IADD3 R189, P5, PT, R188, R233.reuse, RZ ;  /* 0x000000e9bcbd7210 */ /* 0x080fe40007fbe0ff */
[-C--:B------:R-:W-:Y:S02]  /*6130*/  IADD3 R219, P1, PT, R218, R233.reuse, RZ ;  /* 0x000000e9dadb7210 */ /* 0x080fe40007f3e0ff */
[-C--:B------:R-:W-:Y:S02]  /*6140*/  IADD3 R221, P2, PT, R220, R233.reuse, RZ ;  /* 0x000000e9dcdd7210 */ /* 0x080fe40007f5e0ff */
[----:B------:R-:W-:-:S02]  /*6150*/  IADD3 R187, P6, PT, R186, R233, RZ ;  /* 0x000000e9babb7210 */ /* 0x000fc40007fde0ff */
[-C--:B------:R-:W-:Y:S02]  /*6160*/  LEA.HI.X.SX32 R182, R182, R232.reuse, 0x1, P4 ;  /* 0x000000e8b6b67211 */ /* 0x080fe400020f0eff */
[-C--:B------:R-:W-:Y:S02]  /*6170*/  LEA.HI.X.SX32 R188, R188, R232.reuse, 0x1, P5 ;  /* 0x000000e8bcbc7211 */ /* 0x080fe400028f0eff */
[-C--:B------:R-:W-:Y:S02]  /*6180*/  LEA.HI.X.SX32 R218, R218, R232.reuse, 0x1, P1 ;  /* 0x000000e8dada7211 */ /* 0x080fe400008f0eff */
[-C--:B------:R-:W-:Y:S02]  /*6190*/  LEA.HI.X.SX32 R220, R220, R232.reuse, 0x1, P2 ;  /* 0x000000e8dcdc7211 */ /* 0x080fe400010f0eff */
[----:B------:R-:W-:Y:S02]  /*61a0*/  LEA.HI.X.SX32 R186, R186, R232, 0x1, P6 ;  /* 0x000000e8baba7211 */ /* 0x000fe400030f0eff */
[----:B------:R-:W-:-:S02]  /*61b0*/  IADD3 R225, P1, PT, R224, R233, RZ ;  /* 0x000000e9e0e17210 */ /* 0x000fc40007f3e0ff */
[-C--:B------:R-:W-:Y:S02]  /*61c0*/  IADD3 R227, P2, PT, R226, R233.reuse, RZ ;  /* 0x000000e9e2e37210 */ /* 0x080fe40007f5e0ff */
[-C--:B------:R-:W-:Y:S02]  /*61d0*/  IADD3 R229, P4, PT, R228, R233.reuse, RZ ;  /* 0x000000e9e4e57210 */ /* 0x080fe40007f9e0ff */
[-C--:B------:R-:W-:Y:S02]  /*61e0*/  IADD3 R231, P5, PT, R230, R233.reuse, RZ ;  /* 0x000000e9e6e77210 */ /* 0x080fe40007fbe0ff */
[----:B------:R-:W-:Y:S01]  /*61f0*/  IADD3 R233, P6, PT, R126, R233, RZ ;  /* 0x000000e97ee97210 */ /* 0x000fe20007fde0ff */
[----:B------:R0:W-:Y:S01]  /*6200*/  STS.U8 [R236+UR13+0x4880], R138 ;  /* 0x0048808aec007988 */ /* 0x0001e2000800000d */
[-C--:B------:R-:W-:Y:S02]  /*6210*/  LEA.HI.X.SX32 R224, R224, R232.reuse, 0x1, P1 ;  /* 0x000000e8e0e07211 */ /* 0x080fe400008f0eff */
[----:B------:R-:W-:-:S02]  /*6220*/  LEA.HI.X.SX32 R226, R226, R232, 0x1, P2 ;  /* 0x000000e8e2e27211 */ /* 0x000fc400010f0eff */
[-C--:B------:R-:W-:Y:S02]  /*6230*/  LEA.HI.X.SX32 R228, R228, R232.reuse, 0x1, P4 ;  /* 0x000000e8e4e47211 */ /* 0x080fe400020f0eff */
[-C--:B------:R-:W-:Y:S01]  /*6240*/  LEA.HI.X.SX32 R230, R230, R232.reuse, 0x1, P5 ;  /* 0x000000e8e6e67211 */ /* 0x080fe200028f0eff */
[----:B------:R-:W-:Y:S01]  /*6250*/  @P0 IMAD.MOV.U32 R127, RZ, RZ, R71 ;  /* 0x000000ffff7f0224 */ /* 0x000fe200078e0047 */
[----:B------:R-:W-:Y:S01]  /*6260*/  LEA.HI.X.SX32 R232, R126, R232, 0x1, P6 ;  /* 0x000000e87ee87211 */ /* 0x000fe200030f0eff */
[----:B------:R-:W-:Y:S01]  /*6270*/  @P0 IMAD.MOV.U32 R126, RZ, RZ, R65 ;  /* 0x000000ffff7e0224 */ /* 0x000fe200078e0041 */
[----:B0-----:R-:W-:-:S06]  /*6280*/  PRMT R138, RZ, 0x7610, R138 ;  /* 0x00007610ff8a7816 */ /* 0x001fcc000000008a */
[----:B------:R0:W2:Y:S01]  /*6290*/  @P0 LDG.E.U8 R138, desc[UR26][R126.64] ;  /* 0x0000001a7e8a0981 */ /* 0x0000a2000c1e1100 */
[C---:B------:R-:W-:Y:S02]  /*62a0*/  LOP3.LUT R235, R238.reuse, 0x20, RZ, 0x3c, !PT ;  /* 0x00000020eeeb7812 */ /* 0x040fe400078e3cff */
[----:B------:R-:W-:Y:S01]  /*62b0*/  LOP3.LUT R234, R238, 0x30, RZ, 0x3c, !PT ;  /* 0x00000030eeea7812 */ /* 0x000fe200078e3cff */
[----:B------:R-:W-:Y:S04]  /*62c0*/  STS.U8 [R236+UR13+0x4a80], R139 ;  /* 0x004a808bec007988 */ /* 0x000fe8000800000d */
        /* <DEDUP_REMOVED lines=9> */
[----:B------:R-:W-:Y:S01]  /*6360*/  STS.U8 [R235+UR13+0x4f00], R150 ;  /* 0x004f0096eb007988 */ /* 0x000fe2000800000d */
[----:B0-----:R-:W-:-:S03]  /*6370*/  @P0 IMAD.MOV.U32 R126, RZ, RZ, R69 ;  /* 0x000000ffff7e0224 */ /* 0x001fc600078e0045 */
[----:B------:R-:W-:Y:S01]  /*6380*/  STS.U8 [R234+UR13+0x4180], R149 ;  /* 0x00418095ea007988 */ /* 0x000fe2000800000d */
[----:B------:R-:W-:-:S03]  /*6390*/  @P0 IMAD.MOV.U32 R127, RZ, RZ, R79 ;  /* 0x000000ffff7f0224 */ /* 0x000fc600078e004f */
[----:B------:R-:W-:Y:S04]  /*63a0*/  STS.U8 [R234+UR13+0x4580], R151 ;  /* 0x00458097ea007988 */ /* 0x000fe8000800000d */
[----:B------:R-:W-:Y:S04]  /*63b0*/  STS.U8 [R234+UR13+0x4980], R153 ;  /* 0x00498099ea007988 */ /* 0x000fe8000800000d */
[----:B------:R-:W-:Y:S04]  /*63c0*/  STS.U8 [R234+UR13+0x4d80], R152 ;  /* 0x004d8098ea007988 */ /* 0x000fe8000800000d */
[----:B------:R-:W-:Y:S04]  /*63d0*/  STS.U8 [R234+UR13+0x4380], R155 ;  /* 0x0043809bea007988 */ /* 0x000fe8000800000d */
[----:B------:R-:W-:Y:S04]  /*63e0*/  STS.U8 [R234+UR13+0x4780], R154 ;  /* 0x0047809aea007988 */ /* 0x000fe8000800000d */
[----:B------:R-:W-:Y:S04]  /*63f0*/  STS.U8 [R234+UR13+0x4b80], R157 ;  /* 0x004b809dea007988 */ /* 0x000fe8000800000d */
[----:B------:R-:W-:Y:S04]  /*6400*/  STS.U8 [R234+UR13+0x4f80], R156 ;  /* 0x004f809cea007988 */ /* 0x000fe8000800000d */
[----:B--2---:R0:W-:Y:S02]  /*6410*/  STS.U8 [R238+UR13], R138 ;  /* 0x0000008aee007988 */ /* 0x0041e4000800000d */
[----:B0-----:R-:W-:-:S06]  /*6420*/  PRMT R138, RZ, 0x7610, R138 ;  /* 0x00007610ff8a7816 */ /* 0x001fcc000000008a */
[----:B------:R0:W2:Y:S02]  /*6430*/  @P0 LDG.E.U8 R138, desc[UR26][R126.64] ;  /* 0x0000001a7e8a0981 */ /* 0x0000a4000c1e1100 */
[----:B0-----:R-:W-:Y:S02]  /*6440*/  @P0 IMAD.MOV.U32 R126, RZ, RZ, R76 ;  /* 0x000000ffff7e0224 */ /* 0x001fe400078e004c */
[----:B------:R-:W-:Y:S01]  /*6450*/  @P0 IMAD.MOV.U32 R127, RZ, RZ, R87 ;  /* 0x000000ffff7f0224 */ /* 0x000fe200078e0057 */
[----:B--2---:R0:W-:Y:S02]  /*6460*/  STS.U8 [R238+UR13+0x200], R138 ;  /* 0x0002008aee007988 */ /* 0x0041e4000800000d */
        /* <DEDUP_REMOVED lines=306> */
[----:B------:R-:W2:Y:S04]  /*7790*/  @P0 LDG.E.U8 R138, desc[UR26][R126.64] ;  /* 0x0000001a7e8a0981 */ /* 0x000ea8000c1e1100 */
[----:B------:R0:W-:Y:S04]  /*77a0*/  STL [R1+0xa4], R175 ;  /* 0x0000a4af01007387 */ /* 0x0001e80000100800 */
[----:B------:R0:W-:Y:S04]  /*77b0*/  STL [R1+0xa0], R174 ;  /* 0x0000a0ae01007387 */ /* 0x0001e80000100800 */
[----:B------:R0:W-:Y:S04]  /*77c0*/  STL [R1+0x9c], R173 ;  /* 0x00009cad01007387 */ /* 0x0001e80000100800 */
[----:B------:R0:W-:Y:S04]  /*77d0*/  STL [R1+0x98], R172 ;  /* 0x000098ac01007387 */ /* 0x0001e80000100800 */
[----:B------:R0:W-:Y:S04]  /*77e0*/  STL [R1+0x94], R171 ;  /* 0x000094ab01007387 */ /* 0x0001e80000100800 */
[----:B------:R0:W-:Y:S04]  /*77f0*/  STL [R1+0xc], R170 ;  /* 0x00000caa01007387 */ /* 0x0001e80000100800 */
[----:B------:R0:W-:Y:S04]  /*7800*/  STL [R1+0x8], R169 ;  /* 0x000008a901007387 */ /* 0x0001e80000100800 */
[----:B------:R0:W-:Y:S04]  /*7810*/  STL [R1+0x4], R168 ;  /* 0x000004a801007387 */ /* 0x0001e80000100800 */
[----:B------:R0:W-:Y:S01]  /*7820*/  STL [R1], R167 ;  /* 0x000000a701007387 */ /* 0x0001e20000100800 */
[----:B------:R-:W-:-:S04]  /*7830*/  UISETP.NE.U32.AND UP1, UPT, UR8, URZ, UPT ;  /* 0x000000ff0800728c */ /* 0x000fc8000bf25070 */
[----:B------:R-:W-:Y:S02]  /*7840*/  UISETP.LT.OR UP2, UPT, UR32, 0x40, UP1 ;  /* 0x000000402000788c */ /* 0x000fe40008f41670 */
[----:B------:R-:W-:Y:S01]  /*7850*/  UISETP.GE.AND UP3, UPT, UR32, 0x80, UPT ;  /* 0x000000802000788c */ /* 0x000fe2000bf66270 */
[----:B--2---:R0:W-:Y:S01]  /*7860*/  STS.U8 [R234+UR13+0x1d80], R138 ;  /* 0x001d808aea007988 */ /* 0x0041e2000800000d */
[----:B-1----:R1:W-:Y:S06]  /*7870*/  MEMBAR.ALL.CTA ;  /* 0x0000000000007992 */ /* 0x0023ec0000008000 */
[----:B-1----:R-:W1:Y:S02]  /*7880*/  FENCE.VIEW.ASYNC.S ;  /* 0x00000000000073c6 */ /* 0x002e640000000000 */
[----:B-1----:R-:W-:Y:S06]  /*7890*/  BAR.SYNC.DEFER_BLOCKING 0x0 ;  /* 0x0000000000007b1d */ /* 0x002fec0000010000 */
[----:B------:R-:W-:Y:S05]  /*78a0*/  BRA.U UP2, `(.L_x_6) ;  /* 0x0000000102687547 */ /* 0x000fea000b800000 */
[----:B------:R-:W-:Y:S02]  /*78b0*/  UIADD3 UR4, UPT, UPT, UR13, 0x4000, URZ ;  /* 0x000040000d047890 */ /* 0x000fe4000fffe0ff */
[----:B------:R-:W-:Y:S02]  /*78c0*/  USHF.R.U32.HI UR8, URZ, 0x4, UR13 ;  /* 0x00000004ff087899 */ /* 0x000fe4000801160d */
[----:B------:R-:W-:Y:S02]  /*78d0*/  USHF.R.U32.HI UR4, URZ, 0x4, UR4 ;  /* 0x00000004ff047899 */ /* 0x000fe40008011604 */
[----:B------:R-:W-:Y:S02]  /*78e0*/  USGXT.U32 UR8, UR8, 0xe ;  /* 0x0000000e0808789a */ /* 0x000fe40008000000 */
[----:B------:R-:W-:Y:S01]  /*78f0*/  USGXT.U32 UR6, UR4, 0xe ;  /* 0x0000000e0406789a */ /* 0x000fe20008000000 */
[----:B------:R-:W-:Y:S01]  /*7900*/  UMOV UR18, 0xffffff80 ;  /* 0xffffff8000127882 */ /* 0x000fe20000000000 */
[----:B------:R-:W-:Y:S01]  /*7910*/  UMOV UR19, 0x7fffbfdf ;  /* 0x7fffbfdf00137882 */ /* 0x000fe20000000000 */
[----:B------:R-:W-:Y:S01]  /*7920*/  UMOV UR20, 0xfffffffe ;  /* 0xfffffffe00147882 */ /* 0x000fe20000000000 */
[----:B------:R-:W-:Y:S01]  /*7930*/  UMOV UR21, 0x7fffbfdf ;  /* 0x7fffbfdf00157882 */ /* 0x000fe20000000000 */
[----:B------:R-:W-:Y:S01]  /*7940*/  UMOV UR9, URZ ;  /* 0x000000ff00097c82 */ /* 0x000fe20008000000 */
[----:B------:R-:W-:Y:S01]  /*7950*/  UMOV UR7, URZ ;  /* 0x000000ff00077c82 */ /* 0x000fe20008000000 */
[----:B------:R-:W-:-:S02]  /*7960*/  UIADD3.64 UR20, UPT, UPT, UR8, -UR20, URZ ;  /* 0x8000001408147297 */ /* 0x000fc4000fffe0ff */
[----:B------:R-:W-:Y:S01]  /*7970*/  UIADD3.64 UR18, UPT, UPT, UR6, -UR18, URZ ;  /* 0x8000001206127297 */ /* 0x000fe2000fffe0ff */
[----:B------:R-:W-:Y:S01]  /*7980*/  UMOV UR22, 0x0 ;  /* 0x0000000000167882 */ /* 0x000fe20000000000 */
[----:B------:R-:W-:Y:S01]  /*7990*/  UMOV UR23, 0x4208010 ;  /* 0x0420801000177882 */ /* 0x000fe20000000000 */
[----:B------:R-:W-:Y:S01]  /*79a0*/  UMOV UR4, UR10 ;  /* 0x0000000a00047c82 */ /* 0x000fe20008000000 */
[----:B------:R-:W-:Y:S01]  /*79b0*/  UMOV UR5, URZ ;  /* 0x000000ff00057c82 */ /* 0x000fe20008000000 */
[----:B------:R-:W-:Y:S01]  /*79c0*/  UMOV UR9, 0x80004020 ;  /* 0x8000402000097882 */ /* 0x000fe20000000000 */
[----:B------:R-:W-:Y:S01]  /*79d0*/  UMOV UR7, 0x80004020 ;  /* 0x8000402000077882 */ /* 0x000fe20000000000 */
[----:B------:R-:W-:Y:S01]  /*79e0*/  UMOV UR24, 0x0 ;  /* 0x0000000000187882 */ /* 0x000fe20000000000 */
[----:B------:R-:W-:Y:S01]  /*79f0*/  UMOV UR25, 0x4208010 ;  /* 0x0420801000197882 */ /* 0x000fe20000000000 */
[----:B------:R-:W-:Y:S01]  /*7a00*/  UMOV UR4, UR4 ;  /* 0x0000000400047c82 */ /* 0x000fe20008000000 */
[----:B------:R1:W-:Y:S01]  /*7a10*/  UTCQMMA gdesc[UR6], gdesc[UR8], tmem[UR12], tmem[UR22], idesc[UR23], !UPT ;  /* 0x00ff1608060075ea */ /* 0x0003e2000f80030c */
[----:B------:R1:W-:Y:S01]  /*7a20*/  UTCQMMA gdesc[UR18], gdesc[UR20], tmem[UR12], tmem[UR24], idesc[UR25], UPT ;  /* 0x00ff1814120075ea */ /* 0x0003e2000b80030c */
[----:B------:R1:W-:Y:S01]  /*7a30*/  UTCBAR [UR4], URZ ;  /* 0x000000ff040073e9 */ /* 0x0003e200080000ff */
[----:B------:R-:W-:Y:S01]  /*7a40*/  NOP ;  /* 0x0000000000007918 */ /* 0x000fe20000000000 */
.L_x_6:
[----:B-1----:R-:W-:Y:S01]  /*7a50*/  UMOV UR4, URZ ;  /* 0x000000ff00047c82 */ /* 0x002fe20008000000 */
[----:B------:R-:W-:Y:S05]  /*7a60*/  BRA.U !UP3, `(.L_x_7) ;  /* 0x000000310bf87547 */ /* 0x000fea000b800000 */
[----:B------:R-:W-:Y:S01]  /*7a70*/  USHF.R.S32.HI UR4, URZ, 0x1f, UR32 ;  /* 0x0000001fff047899 */ /* 0x000fe20008011420 */
[----:B------:R-:W-:Y:S01]  /*7a80*/  IMAD.MOV.U32 R126, RZ, RZ, RZ ;  /* 0x000000ffff7e7224 */ /* 0x000fe200078e00ff */
[----:B------:R-:W-:Y:S02]  /*7a90*/  UIADD3 UR5, UPT, UPT, UR13, 0x5000, URZ ;  /* 0x000050000d057890 */ /* 0x000fe4000fffe0ff */
[----:B------:R-:W-:Y:S02]  /*7aa0*/  ULEA.HI UR4, UR4, UR32, URZ, 0x6 ;  /* 0x0000002004047291 */ /* 0x000fe4000f8f30ff */
[----:B------:R-:W-:Y:S02]  /*7ab0*/  UIADD3 UR6, UPT, UPT, UR13, 0x2000, URZ ;  /* 0x000020000d067890 */ /* 0x000fe4000fffe0ff */
[----:B------:R-:W-:Y:S02]  /*7ac0*/  USHF.R.S32.HI UR4, URZ, 0x6, UR4 ;  /* 0x00000006ff047899 */ /* 0x000fe40008011404 */
[----:B------:R-:W-:-:S02]  /*7ad0*/  USHF.R.U32.HI UR5, URZ, 0x4, UR5 ;  /* 0x00000004ff057899 */ /* 0x000fc40008011605 */
[----:B------:R-:W-:Y:S02]  /*7ae0*/  USHF.R.U32.HI UR8, URZ, 0x4, UR6 ;  /* 0x00000004ff087899 */ /* 0x000fe40008011606 */
[----:B------:R-:W-:Y:S02]  /*7af0*/  UISETP.LT.AND UP2, UPT, UR4, 0x2, UPT ;  /* 0x000000020400788c */ /* 0x000fe4000bf41270 */
[----:B------:R-:W-:Y:S02]  /*7b00*/  USHF.L.U32 UR15, UR16, 0x6, URZ ;  /* 0x00000006100f7899 */ /* 0x000fe400080006ff */
[----:B------:R-:W-:Y:S02]  /*7b10*/  USHF.L.U32 UR28, UR17, 0x6, URZ ;  /* 0x00000006111c7899 */ /* 0x000fe400080006ff */
[----:B------:R-:W-:Y:S02]  /*7b20*/  USGXT.U32 UR6, UR5, 0xe ;  /* 0x0000000e0506789a */ /* 0x000fe40008000000 */
[----:B------:R-:W-:-:S02]  /*7b30*/  USGXT.U32 UR8, UR8, 0xe ;  /* 0x0000000e0808789a */ /* 0x000fc40008000000 */
[----:B------:R-:W-:Y:S01]  /*7b40*/  USEL UR4, UR4, 0x2, !UP2 ;  /* 0x0000000204047887 */ /* 0x000fe2000d000000 */
[----:B------:R-:W-:Y:S01]  /*7b50*/  UMOV UR16, 0xffffff80 ;  /* 0xffffff8000107882 */ /* 0x000fe20000000000 */
[----:B------:R-:W-:Y:S01]  /*7b60*/  UMOV UR17, 0x7fffbfdf ;  /* 0x7fffbfdf00117882 */ /* 0x000fe20000000000 */
[----:B------:R-:W-:Y:S01]  /*7b70*/  UMOV UR18, 0xfffffffe ;  /* 0xfffffffe00127882 */ /* 0x000fe20000000000 */
[----:B------:R-:W-:Y:S01]  /*7b80*/  UMOV UR19, 0x7fffbfdf ;  /* 0x7fffbfdf00137882 */ /* 0x000fe20000000000 */
[----:B------:R-:W-:Y:S01]  /*7b90*/  UMOV UR7, URZ ;  /* 0x000000ff00077c82 */ /* 0x000fe20008000000 */
[----:B------:R-:W-:Y:S01]  /*7ba0*/  UMOV UR9, URZ ;  /* 0x000000ff00097c82 */ /* 0x000fe20008000000 */
[----:B------:R-:W-:Y:S02]  /*7bb0*/  UIADD3 UR30, UPT, UPT, UR30, -0x40, URZ ;  /* 0xffffffc01e1e7890 */ /* 0x000fe4000fffe0ff */
[----:B------:R-:W-:Y:S02]  /*7bc0*/  USHF.R.S32.HI UR33, URZ, 0x1f, UR15 ;  /* 0x0000001fff217899 */ /* 0x000fe4000801140f */
[----:B------:R-:W-:-:S02]  /*7bd0*/  USHF.R.S32.HI UR34, URZ, 0x1f, UR28 ;  /* 0x0000001fff227899 */ /* 0x000fc4000801141c */
[----:B------:R-:W-:Y:S02]  /*7be0*/  UIADD3.64 UR16, UPT, UPT, UR6, -UR16, URZ ;  /* 0x8000001006107297 */ /* 0x000fe4000fffe0ff */
[----:B------:R-:W-:Y:S02]  /*7bf0*/  UIADD3.64 UR18, UPT, UPT, UR8, -UR18, URZ ;  /* 0x8000001208127297 */ /* 0x000fe4000fffe0ff */
[----:B------:R-:W-:Y:S01]  /*7c00*/  UIADD3 UR29, UPT, UPT, UR4, -0x1, URZ ;  /* 0xffffffff041d7890 */ /* 0x000fe2000fffe0ff */
[----:B------:R-:W-:Y:S01]  /*7c10*/  UMOV UR31, 0x1 ;  /* 0x00000001001f7882 */ /* 0x000fe20000000000 */
[----:B------:R-:W-:-:S10]  /*7c20*/  UMOV UR5, URZ ;  /* 0x000000ff00057c82 */ /* 0x000fd40008000000 */
.L_x_10:
[----:B------:R-:W-:Y:S01]  /*7c30*/  IADD3 R229, P1, PT, R229, UR28, RZ ;  /* 0x0000001ce5e57c10 */ /* 0x000fe2000ff3e0ff */
[----:B0-----:R-:W0:Y:S01]  /*7c40*/  S2R R138, SR_TID.X ;  /* 0x00000000008a7919 */ /* 0x001e220000002100 */
[----:B------:R-:W-:Y:S01]  /*7c50*/  IADD3 R233, P5, PT, R233, UR28, RZ ;  /* 0x0000001ce9e97c10 */ /* 0x000fe2000ffbe0ff */
[----:B------:R-:W-:Y:S01]  /*7c60*/  IMAD.U32 R126, R126, -0x80000000, RZ ;  /* 0x800000007e7e7824 */ /* 0x000fe200078e00ff */
[----:B------:R-:W-:Y:S02]  /*7c70*/  IADD3.X R228, PT, PT, R228, UR34, RZ, P1, !PT ;  /* 0x00000022e4e47c10 */ /* 0x000fe40008ffe4ff */
[----:B------:R-:W-:Y:S02]  /*7c80*/  IADD3 R219, P1, PT, R219, UR28, RZ ;  /* 0x0000001cdbdb7c10 */ /* 0x000fe4000ff3e0ff */
[----:B------:R-:W-:Y:S02]  /*7c90*/  IADD3.X R232, PT, PT, R232, UR34, RZ, P5, !PT ;  /* 0x00000022e8e87c10 */ /* 0x000fe4000affe4ff */
[----:B------:R-:W-:-:S02]  /*7ca0*/  IADD3.X R218, PT, PT, R218, UR34, RZ, P1, !PT ;  /* 0x00000022dada7c10 */ /* 0x000fc40008ffe4ff */
[----:B------:R-:W-:Y:S02]  /*7cb0*/  IADD3 R209, P1, PT, R209, UR28, RZ ;  /* 0x0000001cd1d17c10 */ /* 0x000fe4000ff3e0ff */
[----:B------:R-:W-:Y:S02]  /*7cc0*/  IADD3 R231, P6, PT, R231, UR28, RZ ;  /* 0x0000001ce7e77c10 */ /* 0x000fe4000ffde0ff */
[----:B------:R-:W-:Y:S02]  /*7cd0*/  IADD3.X R208, PT, PT, R208, UR34, RZ, P1, !PT ;  /* 0x00000022d0d07c10 */ /* 0x000fe40008ffe4ff */
[----:B------:R-:W-:Y:S02]  /*7ce0*/  IADD3 R199, P1, PT, R199, UR28, RZ ;  /* 0x0000001cc7c77c10 */ /* 0x000fe4000ff3e0ff */
[----:B------:R-:W-:Y:S02]  /*7cf0*/  IADD3 R227, P2, PT, R227, UR28, RZ ;  /* 0x0000001ce3e37c10 */ /* 0x000fe4000ff5e0ff */
        /* <DEDUP_REMOVED lines=8> */
[----:B------:R-:W-:Y:S02]  /*7d80*/  IADD3.X R230, PT, PT, R230, UR34, RZ, P6, !PT ;  /* 0x00000022e6e67c10 */ /* 0x000fe4000b7fe4ff */
[----:B------:R-:W-:Y:S02]  /*7d90*/  IADD3.X R226, PT, PT, R226, UR34, RZ, P2, !PT ;  /* 0x00000022e2e27c10 */ /* 0x000fe400097fe4ff */
[----:B------:R-:W-:Y:S02]  /*7da0*/  IADD3.X R222, PT, PT, R222, UR34, RZ, P5, !PT ;  /* 0x00000022dede7c10 */ /* 0x000fe4000affe4ff */
[----:B------:R-:W-:Y:S02]  /*7db0*/  IADD3 R221, P6, PT, R221, UR28, RZ ;  /* 0x0000001cdddd7c10 */ /* 0x000fe4000ffde0ff */
[----:B------:R-:W-:-:S02]  /*7dc0*/  IADD3 R217, P2, PT, R217, UR28, RZ ;  /* 0x0000001cd9d97c10 */ /* 0x000fc4000ff5e0ff */
[----:B------:R-:W-:Y:S02]  /*7dd0*/  IADD3 R213, P5, PT, R213, UR28, RZ ;  /* 0x0000001cd5d57c10 */ /* 0x000fe4000ffbe0ff */
[----:B------:R-:W-:Y:S02]  /*7de0*/  IADD3.X R129, PT, PT, R129, UR34, RZ, P1, !PT ;  /* 0x0000002281817c10 */ /* 0x000fe40008ffe4ff */
[----:B------:R-:W-:Y:S02]  /*7df0*/  IADD3.X R224, PT, PT, R224, UR34, RZ, P4, !PT ;  /* 0x00000022e0e07c10 */ /* 0x000fe4000a7fe4ff */
[----:B------:R-:W-:Y:S02]  /*7e00*/  IADD3 R112, P1, PT, R112, UR28, RZ ;  /* 0x0000001c70707c10 */ /* 0x000fe4000ff3e0ff */
[----:B------:R-:W-:Y:S02]  /*7e10*/  IADD3 R215, P4, PT, R215, UR28, RZ ;  /* 0x0000001cd7d77c10 */ /* 0x000fe4000ff9e0ff */
[----:B------:R-:W-:-:S02]  /*7e20*/  IADD3.X R220, PT, PT, R220, UR34, RZ, P6, !PT ;  /* 0x00000022dcdc7c10 */ /* 0x000fc4000b7fe4ff */
[----:B------:R-:W-:Y:S02]  /*7e30*/  IADD3.X R216, PT, PT, R216, UR34, RZ, P2, !PT ;  /* 0x00000022d8d87c10 */ /* 0x000fe400097fe4ff */
[----:B------:R-:W-:Y:S02]  /*7e40*/  IADD3.X R212, PT, PT, R212, UR34, RZ, P5, !PT ;  /* 0x00000022d4d47c10 */ /* 0x000fe4000affe4ff */
[----:B------:R-:W-:Y:S02]  /*7e50*/  IADD3 R211, P6, PT, R211, UR28, RZ ;  /* 0x0000001cd3d37c10 */ /* 0x000fe4000ffde0ff */
[----:B------:R-:W-:Y:S02]  /*7e60*/  IADD3 R207, P2, PT, R207, UR28, RZ ;  /* 0x0000001ccfcf7c10 */ /* 0x000fe4000ff5e0ff */
[----:B------:R-:W-:Y:S02]  /*7e70*/  IADD3 R203, P5, PT, R203, UR28, RZ ;  /* 0x0000001ccbcb7c10 */ /* 0x000fe4000ffbe0ff */
[----:B------:R-:W-:-:S02]  /*7e80*/  IADD3.X R121, PT, PT, R121, UR34, RZ, P1, !PT ;  /* 0x0000002279797c10 */ /* 0x000fc40008ffe4ff */
[----:B------:R-:W-:Y:S02]  /*7e90*/  IADD3.X R214, PT, PT, R214, UR34, RZ, P4, !PT ;  /* 0x00000022d6d67c10 */ /* 0x000fe4000a7fe4ff */
[----:B------:R-:W-:Y:S02]  /*7ea0*/  IADD3 R102, P1, PT, R102, UR28, RZ ;  /* 0x0000001c66667c10 */ /* 0x000fe4000ff3e0ff */
[----:B------:R-:W-:Y:S02]  /*7eb0*/  IADD3 R205, P4, PT, R205, UR28, RZ ;  /* 0x0000001ccdcd7c10 */ /* 0x000fe4000ff9e0ff */
[----:B------:R-:W-:Y:S02]  /*7ec0*/  IADD3.X R210, PT, PT, R210, UR34, RZ, P6, !PT ;  /* 0x00000022d2d27c10 */ /* 0x000fe4000b7fe4ff */
[----:B------:R-:W-:Y:S02]  /*7ed0*/  IADD3.X R206, PT, PT, R206, UR34, RZ, P2, !PT ;  /* 0x00000022cece7c10 */ /* 0x000fe400097fe4ff */
[----:B------:R-:W-:-:S02]  /*7ee0*/  IADD3.X R202, PT, PT, R202, UR34, RZ, P5, !PT ;  /* 0x00000022caca7c10 */ /* 0x000fc4000affe4ff */
[----:B------:R-:W-:Y:S02]  /*7ef0*/  IADD3 R201, P6, PT, R201, UR28, RZ ;  /* 0x0000001cc9c97c10 */ /* 0x000fe4000ffde0ff */
[----:B------:R-:W-:Y:S02]  /*7f00*/  IADD3 R197, P2, PT, R197, UR28, RZ ;  /* 0x0000001cc5c57c10 */ /* 0x000fe4000ff5e0ff */
[----:B------:R-:W-:Y:S02]  /*7f10*/  IADD3 R193, P5, PT, R193, UR28, RZ ;  /* 0x0000001cc1c17c10 */ /* 0x000fe4000ffbe0ff */
[----:B------:R-:W-:Y:S02]  /*7f20*/  IADD3.X R113, PT, PT, R113, UR34, RZ, P1, !PT ;  /* 0x0000002271717c10 */ /* 0x000fe40008ffe4ff */
[----:B------:R-:W-:Y:S02]  /*7f30*/  IADD3.X R204, PT, PT, R204, UR34, RZ, P4, !PT ;  /* 0x00000022cccc7c10 */ /* 0x000fe4000a7fe4ff */
[----:B------:R-:W-:-:S02]  /*7f40*/  IADD3 R92, P1, PT, R92, UR28, RZ ;  /* 0x0000001c5c5c7c10 */ /* 0x000fc4000ff3e0ff */
        /* <DEDUP_REMOVED lines=76> */
[----:B------:R-:W-:Y:S02]  /*8410*/  IADD3 R69, P4, PT, R69, UR28, RZ ;  /* 0x0000001c45457c10 */ /* 0x000fe4000ff9e0ff */
[----:B------:R-:W-:-:S02]  /*8420*/  IADD3.X R85, PT, PT, R85, UR34, RZ, P6, !PT ;  /* 0x0000002255557c10 */ /* 0x000fc4000b7fe4ff */
[----:B------:R-:W-:Y:S02]  /*8430*/  IADD3.X R81, PT, PT, R81, UR34, RZ, P2, !PT ;  /* 0x0000002251517c10 */ /* 0x000fe400097fe4ff */
[----:B------:R-:W-:Y:S02]  /*8440*/  IADD3.X R77, PT, PT, R77, UR34, RZ, P5, !PT ;  /* 0x000000224d4d7c10 */ /* 0x000fe4000affe4ff */
[----:B------:R-:W-:Y:S01]  /*8450*/  IADD3.X R46, PT, PT, R46, UR33, RZ, P1, !PT ;  /* 0x000000212e2e7c10 */ /* 0x000fe20008ffe4ff */
[----:B------:R-:W1:Y:S01]  /*8460*/  SYNCS.PHASECHK.TRANS64.TRYWAIT P1, [UR10], R126 ;  /* 0x0000007eff0075a7 */ /* 0x000e62000802110a */
[----:B------:R-:W-:Y:S02]  /*8470*/  IADD3 R67, P6, PT, R67, UR28, RZ ;  /* 0x0000001c43437c10 */ /* 0x000fe4000ffde0ff */
[----:B------:R-:W-:Y:S02]  /*8480*/  IADD3 R65, P2, PT, R65, UR28, RZ ;  /* 0x0000001c41417c10 */ /* 0x000fe4000ff5e0ff */
[----:B------:R-:W-:-:S02]  /*8490*/  IADD3 R43, P5, PT, R43, UR15, RZ ;  /* 0x0000000f2b2b7c10 */ /* 0x000fc4000ffbe0ff */
[----:B------:R-:W-:Y:S02]  /*84a0*/  IADD3.X R79, PT, PT, R79, UR34, RZ, P4, !PT ;  /* 0x000000224f4f7c10 */ /* 0x000fe4000a7fe4ff */
[----:B------:R-:W-:Y:S02]  /*84b0*/  IADD3 R59, P4, PT, R59, UR15, RZ ;  /* 0x0000000f3b3b7c10 */ /* 0x000fe4000ff9e0ff */
[----:B------:R-:W-:Y:S02]  /*84c0*/  IADD3.X R75, PT, PT, R75, UR34, RZ, P6, !PT ;  /* 0x000000224b4b7c10 */ /* 0x000fe4000b7fe4ff */
[----:B------:R-:W-:Y:S02]  /*84d0*/  IADD3.X R71, PT, PT, R71, UR34, RZ, P2, !PT ;  /* 0x0000002247477c10 */ /* 0x000fe400097fe4ff */
[----:B------:R-:W-:Y:S02]  /*84e0*/  IADD3.X R52, PT, PT, R52, UR33, RZ, P5, !PT ;  /* 0x0000002134347c10 */ /* 0x000fe4000affe4ff */
[----:B------:R-:W-:-:S02]  /*84f0*/  IADD3 R27, P6, PT, R27, UR15, RZ ;  /* 0x0000000f1b1b7c10 */ /* 0x000fc4000ffde0ff */
[----:B------:R-:W-:Y:S02]  /*8500*/  IADD3 R51, P2, PT, R51, UR15, RZ ;  /* 0x0000000f33337c10 */ /* 0x000fe4000ff5e0ff */
[----:B------:R-:W-:Y:S02]  /*8510*/  IADD3 R25, P5, PT, R25, UR15, RZ ;  /* 0x0000000f19197c10 */ /* 0x000fe4000ffbe0ff */
[----:B------:R-:W-:Y:S02]  /*8520*/  IADD3.X R64, PT, PT, R64, UR33, RZ, P4, !PT ;  /* 0x0000002140407c10 */ /* 0x000fe4000a7fe4ff */
[----:B------:R-:W-:Y:S02]  /*8530*/  IADD3 R41, P4, PT, R41, UR15, RZ ;  /* 0x0000000f29297c10 */ /* 0x000fe4000ff9e0ff */
[----:B------:R-:W-:Y:S02]  /*8540*/  IADD3.X R36, PT, PT, R36, UR33, RZ, P6, !PT ;  /* 0x0000002124247c10 */ /* 0x000fe4000b7fe4ff */
[----:B------:R-:W-:-:S02]  /*8550*/  IADD3.X R60, PT, PT, R60, UR33, RZ, P2, !PT ;  /* 0x000000213c3c7c10 */ /* 0x000fc400097fe4ff */
[----:B------:R-:W-:Y:S02]  /*8560*/  IADD3.X R34, PT, PT, R34, UR33, RZ, P5, !PT ;  /* 0x0000002122227c10 */ /* 0x000fe4000affe4ff */
[----:B------:R-:W-:Y:S02]  /*8570*/  IADD3 R9, P6, PT, R9, UR15, RZ ;  /* 0x0000000f09097c10 */ /* 0x000fe4000ffde0ff */
[----:B------:R-:W-:Y:S02]  /*8580*/  IADD3 R39, P2, PT, R39, UR15, RZ ;  /* 0x0000000f27277c10 */ /* 0x000fe4000ff5e0ff */
[----:B------:R-:W-:Y:S02]  /*8590*/  IADD3 R7, P5, PT, R7, UR15, RZ ;  /* 0x0000000f07077c10 */ /* 0x000fe4000ffbe0ff */
[----:B------:R-:W-:Y:S02]  /*85a0*/  IADD3.X R50, PT, PT, R50, UR33, RZ, P4, !PT ;  /* 0x0000002132327c10 */ /* 0x000fe4000a7fe4ff */
[----:B------:R-:W-:-:S02]  /*85b0*/  IADD3 R23, P4, PT, R23, UR15, RZ ;  /* 0x0000000f17177c10 */ /* 0x000fc4000ff9e0ff */
[----:B------:R-:W-:Y:S02]  /*85c0*/  IADD3.X R18, PT, PT, R18, UR33, RZ, P6, !PT ;  /* 0x0000002112127c10 */ /* 0x000fe4000b7fe4ff */
[----:B------:R-:W-:Y:S02]  /*85d0*/  IADD3.X R48, PT, PT, R48, UR33, RZ, P2, !PT ;  /* 0x0000002130307c10 */ /* 0x000fe400097fe4ff */
[----:B------:R-:W-:Y:S02]  /*85e0*/  IADD3.X R16, PT, PT, R16, UR33, RZ, P5, !PT ;  /* 0x0000002110107c10 */ /* 0x000fe4000affe4ff */
        /* <DEDUP_REMOVED lines=19> */
[--C-:B0-----:R-:W-:Y:S02]  /*8720*/  SHF.R.U32.HI R127, RZ, 0x6, R138.reuse ;  /* 0x00000006ff7f7819 */ /* 0x101fe4000001168a */
[----:B------:R-:W-:-:S02]  /*8730*/  SHF.R.U32.HI R138, RZ, 0x6, R138 ;  /* 0x00000006ff8a7819 */ /* 0x000fc4000001168a */
        /* <DEDUP_REMOVED lines=8> */
[----:B------:R-:W-:Y:S02]  /*87c0*/  SGXT.U32 R138, R138, 0x1 ;  /* 0x000000018a8a781a */ /* 0x000fe40000000000 */
[----:B------:R-:W-:Y:S02]  /*87d0*/  IADD3.X R10, PT, PT, R10, UR33, RZ, P4, !PT ;  /* 0x000000210a0a7c10 */ /* 0x000fe4000a7fe4ff */
[----:B------:R-:W-:Y:S02]  /*87e0*/  IADD3 R2, P4, PT, R2, UR15, RZ ;  /* 0x0000000f02027c10 */ /* 0x000fe4000ff9e0ff */
[----:B------:R-:W-:-:S02]  /*87f0*/  IADD3.X R40, PT, PT, R40, UR33, RZ, P6, !PT ;  /* 0x0000002128287c10 */ /* 0x000fc4000b7fe4ff */
[----:B------:R-:W-:Y:S02]  /*8800*/  IADD3.X R24, PT, PT, R24, UR33, RZ, P2, !PT ;  /* 0x0000002118187c10 */ /* 0x000fe400097fe4ff */
[----:B------:R-:W-:Y:S02]  /*8810*/  IADD3.X R54, PT, PT, R54, UR33, RZ, P5, !PT ;  /* 0x0000002136367c10 */ /* 0x000fe4000affe4ff */
[----:B------:R-:W-:Y:S02]  /*8820*/  SGXT.U32 R127, R127, 0x1 ;  /* 0x000000017f7f781a */ /* 0x000fe40000000000 */
[----:B------:R-:W-:Y:S02]  /*8830*/  IADD3 R29, P6, PT, R29, UR15, RZ ;  /* 0x0000000f1d1d7c10 */ /* 0x000fe4000ffde0ff */
[----:B------:R-:W-:Y:S02]  /*8840*/  LOP3.LUT R138, R138, 0x8, RZ, 0xfc, !PT ;  /* 0x000000088a8a7812 */ /* 0x000fe400078efcff */
[----:B------:R-:W-:-:S02]  /*8850*/  IADD3 R13, P2, PT, R13, UR15, RZ ;  /* 0x0000000f0d0d7c10 */ /* 0x000fc4000ff5e0ff */
[----:B------:R-:W-:Y:S02]  /*8860*/  IADD3 R0, P5, PT, R0, UR15, RZ ;  /* 0x0000000f00007c10 */ /* 0x000fe4000ffbe0ff */
[----:B------:R-:W-:Y:S02]  /*8870*/  IADD3.X R8, PT, PT, R8, UR33, RZ, P4, !PT ;  /* 0x0000002108087c10 */ /* 0x000fe4000a7fe4ff */
[----:B------:R-:W-:Y:S02]  /*8880*/  ISETP.GE.AND P0, PT, R127, UR30, PT ;  /* 0x0000001e7f007c0c */ /* 0x000fe4000bf06270 */
[----:B------:R-:W-:Y:S02]  /*8890*/  ISETP.GE.AND P4, PT, R138, UR30, PT ;  /* 0x0000001e8a007c0c */ /* 0x000fe4000bf86270 */
[----:B------:R-:W-:Y:S02]  /*88a0*/  IADD3.X R38, PT, PT, R38, UR33, RZ, P6, !PT ;  /* 0x0000002126267c10 */ /* 0x000fe4000b7fe4ff */
[----:B------:R-:W-:-:S02]  /*88b0*/  IADD3.X R22, PT, PT, R22, UR33, RZ, P2, !PT ;  /* 0x0000002116167c10 */ /* 0x000fc400097fe4ff */
[----:B------:R-:W-:Y:S02]  /*88c0*/  IADD3.X R6, PT, PT, R6, UR33, RZ, P5, !PT ;  /* 0x0000002106067c10 */ /* 0x000fe4000affe4ff */
[----:B------:R-:W-:Y:S01]  /*88d0*/  PRMT R155, RZ, 0x7610, R155 ;  /* 0x00007610ff9b7816 */ /* 0x000fe2000000009b */
[----:B-1----:R-:W-:Y:S06]  /*88e0*/  @!P1 BRA `(.L_x_8) ;  /* 0x00000050006c9947 */ /* 0x002fec0003800000 */
.L_x_16:
[----:B------:R-:W0:Y:S01]  /*88f0*/  S2R R127, SR_TID.X ;  /* 0x00000000007f7919 */ /* 0x000e220000002100 */
[----:B------:R-:W-:Y:S01]  /*8900*/  @!P0 IMAD.MOV.U32 R126, RZ, RZ, R0 ;  /* 0x000000ffff7e8224 */ /* 0x000fe200078e0000 */
[----:B0-----:R-:W-:-:S04]  /*8910*/  SHF.R.U32.HI R127, RZ, 0x6, R127 ;  /* 0x00000006ff7f7819 */ /* 0x001fc8000001167f */
[----:B------:R-:W-:-:S04]  /*8920*/  SGXT.U32 R127, R127, 0x1 ;  /* 0x000000017f7f781a */ /* 0x000fc80000000000 */
[----:B------:R-:W-:-:S04]  /*8930*/  LOP3.LUT R127, R127, 0x10, RZ, 0xfc, !PT ;  /* 0x000000107f7f7812 */ /* 0x000fc800078efcff */
[----:B------:R-:W-:Y:S01]  /*8940*/  ISETP.GE.AND P1, PT, R127, UR30, PT ;  /* 0x0000001e7f007c0c */ /* 0x000fe2000bf26270 */
[----:B------:R-:W-:-:S05]  /*8950*/  @!P0 IMAD.MOV.U32 R127, RZ, RZ, R6 ;  /* 0x000000ffff7f8224 */ /* 0x000fca00078e0006 */
[----:B------:R0:W2:Y:S01]  /*8960*/  @!P0 LDG.E.U8 R155, desc[UR26][R126.64] ;  /* 0x0000001a7e9b8981 */ /* 0x0000a2000c1e1100 */
[----:B------:R-:W-:Y:S01]  /*8970*/  PRMT R154, RZ, 0x7610, R154 ;  /* 0x00007610ff9a7816 */ /* 0x000fe2000000009a */
[----:B0-----:R-:W0:Y:S01]  /*8980*/  S2R R127, SR_TID.X ;  /* 0x00000000007f7919 */ /* 0x001e220000002100 */
[----:B------:R-:W-:Y:S01]  /*8990*/  @!P4 IMAD.MOV.U32 R126, RZ, RZ, R2 ;  /* 0x000000ffff7ec224 */ /* 0x000fe200078e0002 */
[----:B------:R-:W-:Y:S02]  /*89a0*/  PRMT R153, RZ, 0x7610, R153 ;  /* 0x00007610ff997816 */ /* 0x000fe40000000099 */
[----:B------:R-:W-:Y:S02]  /*89b0*/  PRMT R152, RZ, 0x7610, R152 ;  /* 0x00007610ff987816 */ /* 0x000fe40000000098 */
[----:B0-----:R-:W-:-:S04]  /*89c0*/  SHF.R.U32.HI R127, RZ, 0x6, R127 ;  /* 0x00000006ff7f7819 */ /* 0x001fc8000001167f */
[----:B------:R-:W-:-:S04]  /*89d0*/  SGXT.U32 R127, R127, 0x1 ;  /* 0x000000017f7f781a */ /* 0x000fc80000000000 */
[----:B------:R-:W-:-:S04]  /*89e0*/  LOP3.LUT R127, R127, 0x18, RZ, 0xfc, !PT ;  /* 0x000000187f7f7812 */ /* 0x000fc800078efcff */
[----:B------:R-:W-:Y:S01]  /*89f0*/  ISETP.GE.AND P0, PT, R127, UR30, PT ;  /* 0x0000001e7f007c0c */ /* 0x000fe2000bf06270 */
[----:B------:R-:W-:-:S05]  /*8a00*/  @!P4 IMAD.MOV.U32 R127, RZ, RZ, R8 ;  /* 0x000000ffff7fc224 */ /* 0x000fca00078e0008 */
[----:B------:R0:W3:Y:S02]  /*8a10*/  @!P4 LDG.E.U8 R154, desc[UR26][R126.64] ;  /* 0x0000001a7e9ac981 */ /* 0x0000e4000c1e1100 */
[----:B0-----:R-:W-:Y:S02]  /*8a20*/  @!P1 IMAD.MOV.U32 R126, RZ, RZ, R3 ;  /* 0x000000ffff7e9224 */ /* 0x001fe400078e0003 */
[----:B------:R-:W-:-:S05]  /*8a30*/  @!P1 IMAD.MOV.U32 R127, RZ, RZ, R10 ;  /* 0x000000ffff7f9224 */ /* 0x000fca00078e000a */
[----:B------:R0:W4:Y:S01]  /*8a40*/  @!P1 LDG.E.U8 R153, desc[UR26][R126.64] ;  /* 0x0000001a7e999981 */ /* 0x000122000c1e1100 */
[----:B------:R-:W-:Y:S01]  /*8a50*/  ISETP.GE.AND P1, PT, R252, UR30, PT ;  /* 0x0000001efc007c0c */ /* 0x000fe2000bf26270 */
[----:B0-----:R-:W-:Y:S02]  /*8a60*/  @!P0 IMAD.MOV.U32 R126, RZ, RZ, R4 ;  /* 0x000000ffff7e8224 */ /* 0x001fe400078e0004 */
[----:B------:R-:W-:-:S05]  /*8a70*/  @!P0 IMAD.MOV.U32 R127, RZ, RZ, R12 ;  /* 0x000000ffff7f8224 */ /* 0x000fca00078e000c */
[----:B------:R0:W5:Y:S01]  /*8a80*/  @!P0 LDG.E.U8 R152, desc[UR26][R126.64] ;  /* 0x0000001a7e988981 */ /* 0x000162000c1e1100 */
[----:B------:R-:W-:Y:S02]  /*8a90*/  ISETP.GE.AND P0, PT, R248, UR30, PT ;  /* 0x0000001ef8007c0c */ /* 0x000fe4000bf06270 */
[----:B------:R-:W-:Y:S02]  /*8aa0*/  PRMT R151, RZ, 0x7610, R151 ;  /* 0x00007610ff977816 */ /* 0x000fe40000000097 */
[----:B------:R-:W-:Y:S01]  /*8ab0*/  ISETP.GE.AND P2, PT, R245, UR30, PT ;  /* 0x0000001ef5007c0c */ /* 0x000fe2000bf46270 */
[----:B0-----:R-:W-:Y:S02]  /*8ac0*/  @!P1 IMAD.MOV.U32 R126, RZ, RZ, R5 ;  /* 0x000000ffff7e9224 */ /* 0x001fe400078e0005 */
[----:B------:R-:W-:Y:S01]  /*8ad0*/  @!P1 IMAD.MOV.U32 R127, RZ, RZ, R14 ;  /* 0x000000ffff7f9224 */ /* 0x000fe200078e000e */
[----:B------:R-:W-:-:S04]  /*8ae0*/  PRMT R150, RZ, 0x7610, R150 ;  /* 0x00007610ff967816 */ /* 0x000fc80000000096 */
[----:B------:R0:W2:Y:S01]  /*8af0*/  @!P1 LDG.E.U8 R151, desc[UR26][R126.64] ;  /* 0x0000001a7e979981 */ /* 0x0000a2000c1e1100 */
[----:B------:R-:W-:Y:S02]  /*8b00*/  PRMT R149, RZ, 0x7610, R149 ;  /* 0x00007610ff957816 */ /* 0x000fe40000000095 */
[----:B------:R-:W-:Y:S01]  /*8b10*/  ISETP.GE.AND P1, PT, R241, UR30, PT ;  /* 0x0000001ef1007c0c */ /* 0x000fe2000bf26270 */
[----:B0-----:R-:W-:Y:S02]  /*8b20*/  @!P0 IMAD.MOV.U32 R126, RZ, RZ, R7 ;  /* 0x000000ffff7e8224 */ /* 0x001fe400078e0007 */
[----:B------:R-:W-:-:S05]  /*8b30*/  @!P0 IMAD.MOV.U32 R127, RZ, RZ, R16 ;  /* 0x000000ffff7f8224 */ /* 0x000fca00078e0010 */
[----:B------:R0:W2:Y:S02]  /*8b40*/  @!P0 LDG.E.U8 R150, desc[UR26][R126.64] ;  /* 0x0000001a7e968981 */ /* 0x0000a4000c1e1100 */
[----:B0-----:R-:W-:Y:S02]  /*8b50*/  @!P2 IMAD.MOV.U32 R126, RZ, RZ, R9 ;  /* 0x000000ffff7ea224 */ /* 0x001fe400078e0009 */
[----:B------:R-:W-:-:S05]  /*8b60*/  @!P2 IMAD.MOV.U32 R127, RZ, RZ, R18 ;  /* 0x000000ffff7fa224 */ /* 0x000fca00078e0012 */
[----:B------:R0:W2:Y:S01]  /*8b70*/  @!P2 LDG.E.U8 R149, desc[UR26][R126.64] ;  /* 0x0000001a7e95a981 */ /* 0x0000a2000c1e1100 */
[----:B------:R-:W-:Y:S01]  /*8b80*/  PRMT R148, RZ, 0x7610, R148 ;  /* 0x00007610ff947816 */ /* 0x000fe20000000094 */
[----:B0-----:R-:W0:Y:S01]  /*8b90*/  S2R R127, SR_TID.X ;  /* 0x00000000007f7919 */ /* 0x001e220000002100 */
        /* <DEDUP_REMOVED lines=8> */
[----:B0-----:R-:W0:Y:S02]  /*8c20*/  S2R R127, SR_TID.X ;  /* 0x00000000007f7919 */ /* 0x001e240000002100 */
[--C-:B0-----:R-:W-:Y:S02]  /*8c30*/  SHF.R.U32.HI R126, RZ, 0x6, R127.reuse ;  /* 0x00000006ff7e7819 */ /* 0x101fe4000001167f */
[----:B------:R-:W-:Y:S02]  /*8c40*/  SHF.R.U32.HI R127, RZ, 0x6, R127 ;  /* 0x00000006ff7f7819 */ /* 0x000fe4000001167f */
[----:B------:R-:W-:Y:S02]  /*8c50*/  SGXT.U32 R126, R126, 0x1 ;  /* 0x000000017e7e781a */ /* 0x000fe40000000000 */
[----:B------:R-:W-:-:S02]  /*8c60*/  SGXT.U32 R127, R127, 0x1 ;  /* 0x000000017f7f781a */ /* 0x000fc40000000000 */
[----:B------:R-:W-:Y:S02]  /*8c70*/  LOP3.LUT R126, R126, 0xa, RZ, 0xfc, !PT ;  /* 0x0000000a7e7e7812 */ /* 0x000fe400078efcff */
[----:B------:R-:W-:Y:S02]  /*8c80*/  LOP3.LUT R127, R127, 0x12, RZ, 0xfc, !PT ;  /* 0x000000127f7f7812 */ /* 0x000fe400078efcff */
[----:B------:R-:W-:Y:S01]  /*8c90*/  ISETP.GE.AND P1, PT, R126, UR30, PT ;  /* 0x0000001e7e007c0c */ /* 0x000fe2000bf26270 */
[----:B------:R-:W-:Y:S01]  /*8ca0*/  @!P0 IMAD.MOV.U32 R126, RZ, RZ, R13 ;  /* 0x000000ffff7e8224 */ /* 0x000fe200078e000d */
[----:B------:R-:W-:Y:S01]  /*8cb0*/  ISETP.GE.AND P2, PT, R127, UR30, PT ;  /* 0x0000001e7f007c0c */ /* 0x000fe2000bf46270 */
[----:B------:R-:W-:-:S05]  /*8cc0*/  @!P0 IMAD.MOV.U32 R127, RZ, RZ, R22 ;  /* 0x000000ffff7f8224 */ /* 0x000fca00078e0016 */
[----:B------:R0:W2:Y:S01]  /*8cd0*/  @!P0 LDG.E.U8 R147, desc[UR26][R126.64] ;  /* 0x0000001a7e938981 */ /* 0x0000a2000c1e1100 */
[----:B------:R-:W-:Y:S01]  /*8ce0*/  PRMT R176, RZ, 0x7610, R176 ;  /* 0x00007610ffb07816 */ /* 0x000fe200000000b0 */
[----:B0-----:R-:W0:Y:S03]  /*8cf0*/  S2R R127, SR_TID.X ;  /* 0x00000000007f7919 */ /* 0x001e260000002100 */
        /* <DEDUP_REMOVED lines=8> */
[----:B------:R0:W2:Y:S01]  /*8d80*/  @!P1 LDG.E.U8 R176, desc[UR26][R126.64] ;  /* 0x0000001a7eb09981 */ /* 0x0000a2000c1e1100 */
[----:B------:R-:W-:Y:S01]  /*8d90*/  ISETP.GE.AND P1, PT, R251, UR30, PT ;  /* 0x0000001efb007c0c */ /* 0x000fe2000bf26270 */
[----:B0-----:R-:W-:Y:S02]  /*8da0*/  @!P2 IMAD.MOV.U32 R126, RZ, RZ, R17 ;  /* 0x000000ffff7ea224 */ /* 0x001fe400078e0011 */
[----:B------:R-:W-:-:S05]  /*8db0*/  @!P2 IMAD.MOV.U32 R127, RZ, RZ, R26 ;  /* 0x000000ffff7fa224 */ /* 0x000fca00078e001a */
[----:B------:R0:W2:Y:S02]  /*8dc0*/  @!P2 LDG.E.U8 R175, desc[UR26][R126.64] ;  /* 0x0000001a7eafa981 */ /* 0x0000a4000c1e1100 */
[----:B0-----:R-:W-:Y:S02]  /*8dd0*/  @!P0 IMAD.MOV.U32 R126, RZ, RZ, R19 ;  /* 0x000000ffff7e8224 */ /* 0x001fe400078e0013 */
[----:B------:R-:W-:-:S05]  /*8de0*/  @!P0 IMAD.MOV.U32 R127, RZ, RZ, R28 ;  /* 0x000000ffff7f8224 */ /* 0x000fca00078e001c */
[----:B------:R0:W2:Y:S01]  /*8df0*/  @!P0 LDG.E.U8 R146, desc[UR26][R126.64] ;  /* 0x0000001a7e928981 */ /* 0x0000a2000c1e1100 */
        /* <DEDUP_REMOVED lines=25> */
[----:B0-----:R-:W0:Y:S05]  /*8f90*/  S2R R127, SR_TID.X ;  /* 0x00000000007f7919 */ /* 0x001e2a0000002100 */
[----:B------:R-:W-:Y:S01]  /*8fa0*/  @!P0 IMAD.MOV.U32 R126, RZ, RZ, R29 ;  /* 0x000000ffff7e8224 */ /* 0x000fe200078e001d */
[----:B------:R-:W-:Y:S02]  /*8fb0*/  PRMT R140, RZ, 0x7610, R140 ;  /* 0x00007610ff8c7816 */ /* 0x000fe4000000008c */
[----:B0-----:R-:W-:-:S04]  /*8fc0*/  SHF.R.U32.HI R127, RZ, 0x6, R127 ;  /* 0x00000006ff7f7819 */ /* 0x001fc8000001167f */
[----:B------:R-:W-:-:S04]  /*8fd0*/  SGXT.U32 R127, R127, 0x1 ;  /* 0x000000017f7f781a */ /* 0x000fc80000000000 */
[----:B------:R-:W-:-:S04]  /*8fe0*/  LOP3.LUT R127, R127, 0xc, RZ, 0xfc, !PT ;  /* 0x0000000c7f7f7812 */ /* 0x000fc800078efcff */
[----:B------:R-:W-:Y:S01]  /*8ff0*/  ISETP.GE.AND P1, PT, R127, UR30, PT ;  /* 0x0000001e7f007c0c */ /* 0x000fe2000bf26270 */
[----:B------:R-:W-:-:S05]  /*9000*/  @!P0 IMAD.MOV.U32 R127, RZ, RZ, R38 ;  /* 0x000000ffff7f8224 */ /* 0x000fca00078e0026 */
[----:B------:R0:W2:Y:S07]  /*9010*/  @!P0 LDG.E.U8 R141, desc[UR26][R126.64] ;  /* 0x0000001a7e8d8981 */ /* 0x0000ae000c1e1100 */
[----:B0-----:R-:W-:Y:S02]  /*9020*/  @!P1 IMAD.MOV.U32 R126, RZ, RZ, R31 ;  /* 0x000000ffff7e9224 */ /* 0x001fe400078e001f */
        /* <DEDUP_REMOVED lines=10> */
[----:B------:R-:W-:Y:S02]  /*90d0*/  ISETP.GE.AND P0, PT, R126, UR30, PT ;  /* 0x0000001e7e007c0c */ /* 0x000fe4000bf06270 */
[----:B------:R-:W-:-:S11]  /*90e0*/  ISETP.GE.AND P1, PT, R127, UR30, PT ;  /* 0x0000001e7f007c0c */ /* 0x000fd6000bf26270 */
[----:B------:R-:W-:Y:S02]  /*90f0*/  @!P0 IMAD.MOV.U32 R126, RZ, RZ, R33 ;  /* 0x000000ffff7e8224 */ /* 0x000fe400078e0021 */
[----:B------:R-:W-:-:S05]  /*9100*/  @!P0 IMAD.MOV.U32 R127, RZ, RZ, R42 ;  /* 0x000000ffff7f8224 */ /* 0x000fca00078e002a */
[----:B------:R0:W2:Y:S01]  /*9110*/  @!P0 LDG.E.U8 R139, desc[UR26][R126.64] ;  /* 0x0000001a7e8b8981 */ /* 0x0000a2000c1e1100 */
[----:B------:R-:W-:Y:S02]  /*9120*/  ISETP.GE.AND P0, PT, R250, UR30, PT ;  /* 0x0000001efa007c0c */ /* 0x000fe4000bf06270 */
[----:B------:R-:W-:Y:S02]  /*9130*/  PRMT R138, RZ, 0x7610, R138 ;  /* 0x00007610ff8a7816 */ /* 0x000fe4000000008a */
[----:B------:R-:W-:Y:S01]  /*9140*/  PRMT R174, RZ, 0x7610, R174 ;  /* 0x00007610ffae7816 */ /* 0x000fe200000000ae */
[----:B0-----:R-:W-:Y:S02]  /*9150*/  @!P1 IMAD.MOV.U32 R126, RZ, RZ, R35 ;  /* 0x000000ffff7e9224 */ /* 0x001fe400078e0023 */
[----:B------:R-:W-:-:S05]  /*9160*/  @!P1 IMAD.MOV.U32 R127, RZ, RZ, R44 ;  /* 0x000000ffff7f9224 */ /* 0x000fca00078e002c */
[----:B------:R0:W2:Y:S01]  /*9170*/  @!P1 LDG.E.U8 R138, desc[UR26][R126.64] ;  /* 0x0000001a7e8a9981 */ /* 0x0000a2000c1e1100 */
[----:B------:R-:W-:Y:S01]  /*9180*/  ISETP.GE.AND P1, PT, R246, UR30, PT ;  /* 0x0000001ef6007c0c */ /* 0x000fe2000bf26270 */
[----:B0-----:R-:W-:Y:S02]  /*9190*/  @!P0 IMAD.MOV.U32 R126, RZ, RZ, R37 ;  /* 0x000000ffff7e8224 */ /* 0x001fe400078e0025 */
        /* <DEDUP_REMOVED lines=12> */
[----:B------:R-:W-:Y:S01]  /*9260*/  PRMT R171, RZ, 0x7610, R171 ;  /* 0x00007610ffab7816 */ /* 0x000fe200000000ab */
[----:B0-----:R-:W0:Y:S03]  /*9270*/  S2R R127, SR_TID.X ;  /* 0x00000000007f7919 */ /* 0x001e260000002100 */
        /* <DEDUP_REMOVED lines=10> */
[----:B0-----:R-:W-:-:S04]  /*9320*/  LEA.HI R127, R127, 0xe, RZ, 0x1a ;  /* 0x0000000e7f7f7811 */ /* 0x001fc800078fd0ff */
[----:B------:R-:W-:Y:S01]  /*9330*/  ISETP.GE.AND P1, PT, R127, UR30, PT ;  /* 0x0000001e7f007c0c */ /* 0x000fe2000bf26270 */
[----:B------:R-:W-:-:S05]  /*9340*/  @!P0 IMAD.MOV.U32 R127, RZ, RZ, R54 ;  /* 0x000000ffff7f8224 */ /* 0x000fca00078e0036 */
[----:B------:R0:W2:Y:S01]  /*9350*/  @!P0 LDG.E.U8 R170, desc[UR26][R126.64] ;  /* 0x0000001a7eaa8981 */ /* 0x0000a2000c1e1100 */
[----:B------:R-:W-:Y:S01]  /*9360*/  PRMT R169, RZ, 0x7610, R169 ;  /* 0x00007610ffa97816 */ /* 0x000fe200000000a9 */
[----:B0-----:R-:W0:Y:S05]  /*9370*/  S2R R127, SR_TID.X ;  /* 0x00000000007f7919 */ /* 0x001e2a0000002100 */
        /* <DEDUP_REMOVED lines=11> */
[----:B0-----:R-:W-:-:S04]  /*9430*/  LEA.HI R127, R127, 0x1e, RZ, 0x1a ;  /* 0x0000001e7f7f7811 */ /* 0x001fc800078fd0ff */
[----:B------:R-:W-:Y:S01]  /*9440*/  ISETP.GE.AND P1, PT, R127, UR30, PT ;  /* 0x0000001e7f007c0c */ /* 0x000fe2000bf26270 */
[----:B------:R-:W-:-:S05]  /*9450*/  @!P0 IMAD.MOV.U32 R127, RZ, RZ, R56 ;  /* 0x000000ffff7f8224 */ /* 0x000fca00078e0038 */
[----:B------:R0:W3:Y:S01]  /*9460*/  @!P0 LDG.E.U8 R168, desc[UR26][R126.64] ;  /* 0x0000001a7ea88981 */ /* 0x0000e2000c1e1100 */
[----:B------:R-:W-:-:S06]  /*9470*/  ISETP.GE.AND P0, PT, R249, UR30, PT ;  /* 0x0000001ef9007c0c */ /* 0x000fcc000bf06270 */
[----:B0-----:R-:W-:Y:S02]  /*9480*/  @!P1 IMAD.MOV.U32 R126, RZ, RZ, R55 ;  /* 0x000000ffff7e9224 */ /* 0x001fe400078e0037 */
[----:B------:R-:W-:-:S05]  /*9490*/  @!P1 IMAD.MOV.U32 R127, RZ, RZ, R62 ;  /* 0x000000ffff7f9224 */ /* 0x000fca00078e003e */
[----:B------:R0:W4:Y:S01]  /*94a0*/  @!P1 LDG.E.U8 R167, desc[UR26][R126.64] ;  /* 0x0000001a7ea79981 */ /* 0x000122000c1e1100 */
[----:B------:R-:W-:Y:S01]  /*94b0*/  PRMT R166, RZ, 0x7610, R166 ;  /* 0x00007610ffa67816 */ /* 0x000fe200000000a6 */
[----:B0-----:R-:W0:Y:S01]  /*94c0*/  S2R R127, SR_TID.X ;  /* 0x00000000007f7919 */ /* 0x001e220000002100 */
[----:B------:R-:W-:Y:S01]  /*94d0*/  @!P0 IMAD.MOV.U32 R126, RZ, RZ, R49 ;  /* 0x000000ffff7e8224 */ /* 0x000fe200078e0031 */
[----:B------:R-:W-:Y:S02]  /*94e0*/  PRMT R165, RZ, 0x7610, R165 ;  /* 0x00007610ffa57816 */ /* 0x000fe400000000a5 */
[----:B0-----:R-:W-:-:S04]  /*94f0*/  LEA.HI R127, R127, 0x2e, RZ, 0x1a ;  /* 0x0000002e7f7f7811 */ /* 0x001fc800078fd0ff */
[----:B------:R-:W-:Y:S01]  /*9500*/  ISETP.GE.AND P1, PT, R127, UR30, PT ;  /* 0x0000001e7f007c0c */ /* 0x000fe2000bf26270 */
[----:B------:R-:W-:-:S05]  /*9510*/  @!P0 IMAD.MOV.U32 R127, RZ, RZ, R58 ;  /* 0x000000ffff7f8224 */ /* 0x000fca00078e003a */
[----:B------:R0:W5:Y:S01]  /*9520*/  @!P0 LDG.E.U8 R166, desc[UR26][R126.64] ;  /* 0x0000001a7ea68981 */ /* 0x000162000c1e1100 */
[----:B------:R-:W-:-:S06]  /*9530*/  ISETP.GE.AND P0, PT, R242, UR30, PT ;  /* 0x0000001ef2007c0c */ /* 0x000fcc000bf06270 */
[----:B0-----:R-:W-:Y:S02]  /*9540*/  @!P1 IMAD.MOV.U32 R126, RZ, RZ, R57 ;  /* 0x000000ffff7e9224 */ /* 0x001fe400078e0039 */
[----:B------:R-:W-:-:S05]  /*9550*/  @!P1 IMAD.MOV.U32 R127, RZ, RZ, R63 ;  /* 0x000000ffff7f9224 */ /* 0x000fca00078e003f */
[----:B------:R0:W5:Y:S01]  /*9560*/  @!P1 LDG.E.U8 R165, desc[UR26][R126.64] ;  /* 0x0000001a7ea59981 */ /* 0x000162000c1e1100 */
[----:B------:R-:W-:Y:S01]  /*9570*/  PRMT R164, RZ, 0x7610, R164 ;  /* 0x00007610ffa47816 */ /* 0x000fe200000000a4 */
[----:B0-----:R-:W0:Y:S01]  /*9580*/  S2R R127, SR_TID.X ;  /* 0x00000000007f7919 */ /* 0x001e220000002100 */
[----:B------:R-:W-:Y:S01]  /*9590*/  @!P0 IMAD.MOV.U32 R126, RZ, RZ, R51 ;  /* 0x000000ffff7e8224 */ /* 0x000fe200078e0033 */
[----:B0-----:R-:W-:-:S04]  /*95a0*/  LEA.HI R127, R127, 0x3e, RZ, 0x1a ;  /* 0x0000003e7f7f7811 */ /* 0x001fc800078fd0ff */
[----:B------:R-:W-:Y:S01]  /*95b0*/  ISETP.GE.AND P1, PT, R127, UR30, PT ;  /* 0x0000001e7f007c0c */ /* 0x000fe2000bf26270 */
[----:B------:R-:W-:-:S05]  /*95c0*/  @!P0 IMAD.MOV.U32 R127, RZ, RZ, R60 ;  /* 0x000000ffff7f8224 */ /* 0x000fca00078e003c */
[----:B------:R0:W5:Y:S01]  /*95d0*/  @!P0 LDG.E.U8 R164, desc[UR26][R126.64] ;  /* 0x0000001a7ea48981 */ /* 0x000162000c1e1100 */
[----:B------:R-:W-:Y:S01]  /*95e0*/  PRMT R163, RZ, 0x7610, R163 ;  /* 0x00007610ffa37816 */ /* 0x000fe200000000a3 */
[----:B0-----:R-:W0:Y:S05]  /*95f0*/  S2R R127, SR_TID.X ;  /* 0x00000000007f7919 */ /* 0x001e2a0000002100 */
[----:B------:R-:W-:Y:S01]  /*9600*/  @!P1 IMAD.MOV.U32 R126, RZ, RZ, R59 ;  /* 0x000000ffff7e9224 */ /* 0x000fe200078e003b */
[----:B------:R-:W-:Y:S02]  /*9610*/  PRMT R162, RZ, 0x7610, R162 ;  /* 0x00007610ffa27816 */ /* 0x000fe400000000a2 */
[----:B0-----:R-:W-:-:S04]  /*9620*/  LOP3.LUT R127, R127, 0x3f, RZ, 0xc0, !PT ;  /* 0x0000003f7f7f7812 */ /* 0x001fc800078ec0ff */
[----:B------:R-:W-:Y:S01]  /*9630*/  ISETP.GE.AND P0, PT, R127, UR30, PT ;  /* 0x0000001e7f007c0c */ /* 0x000fe2000bf06270 */
[----:B------:R-:W-:-:S05]  /*9640*/  @!P1 IMAD.MOV.U32 R127, RZ, RZ, R64 ;  /* 0x000000ffff7f9224 */ /* 0x000fca00078e0040 */
[----:B------:R0:W5:Y:S01]  /*9650*/  @!P1 LDG.E.U8 R163, desc[UR26][R126.64] ;  /* 0x0000001a7ea39981 */ /* 0x000162000c1e1100 */
[----:B------:R-:W-:Y:S01]  /*9660*/  BAR.SYNC.DEFER_BLOCKING 0x0 ;  /* 0x0000000000007b1d */ /* 0x000fe20000010000 */
[----:B------:R-:W-:-:S05]  /*9670*/  PRMT R161, RZ, 0x7610, R161 ;  /* 0x00007610ffa17816 */ /* 0x000fca00000000a1 */
[----:B0-----:R-:W-:Y:S02]  /*9680*/  @!P0 IMAD.MOV.U32 R126, RZ, RZ, R65 ;  /* 0x000000ffff7e8224 */ /* 0x001fe400078e0041 */
[----:B------:R-:W-:Y:S01]  /*9690*/  @!P0 IMAD.MOV.U32 R127, RZ, RZ, R71 ;  /* 0x000000ffff7f8224 */ /* 0x000fe200078e0047 */
[----:B------:R-:W-:Y:S02]  /*96a0*/  PRMT R160, RZ, 0x7610, R160 ;  /* 0x00007610ffa07816 */ /* 0x000fe400000000a0 */
[----:B------:R-:W-:Y:S02]  /*96b0*/  PRMT R159, RZ, 0x7610, R159 ;  /* 0x00007610ff9f7816 */ /* 0x000fe4000000009f */
[----:B------:R0:W5:Y:S02]  /*96c0*/  @!P0 LDG.E.U8 R162, desc[UR26][R126.64] ;  /* 0x0000001a7ea28981 */ /* 0x000164000c1e1100 */
[----:B0-----:R-:W-:Y:S02]  /*96d0*/  @!P0 IMAD.MOV.U32 R126, RZ, RZ, R69 ;  /* 0x000000ffff7e8224 */ /* 0x001fe400078e0045 */
[----:B------:R-:W-:-:S05]  /*96e0*/  @!P0 IMAD.MOV.U32 R127, RZ, RZ, R79 ;  /* 0x000000ffff7f8224 */ /* 0x000fca00078e004f */
[----:B------:R0:W5:Y:S02]  /*96f0*/  @!P0 LDG.E.U8 R161, desc[UR26][R126.64] ;  /* 0x0000001a7ea18981 */ /* 0x000164000c1e1100 */
[----:B0-----:R-:W-:Y:S02]  /*9700*/  @!P0 IMAD.MOV.U32 R126, RZ, RZ, R76 ;  /* 0x000000ffff7e8224 */ /* 0x001fe400078e004c */
[----:B------:R-:W-:-:S05]  /*9710*/  @!P0 IMAD.MOV.U32 R127, RZ, RZ, R87 ;  /* 0x000000ffff7f8224 */ /* 0x000fca00078e0057 */
[----:B------:R0:W5:Y:S01]  /*9720*/  @!P0 LDG.E.U8 R160, desc[UR26][R126.64] ;  /* 0x0000001a7ea08981 */ /* 0x000162000c1e1100 */
[----:B------:R-:W-:Y:S01]  /*9730*/  PRMT R158, RZ, 0x7610, R158 ;  /* 0x00007610ff9e7816 */ /* 0x000fe2000000009e */
        /* <DEDUP_REMOVED lines=10> */
[----:B------:R0:W5:Y:S04]  /*97e0*/  @!P0 LDG.E.U8 R157, desc[UR26][R126.64] ;  /* 0x0000001a7e9d8981 */ /* 0x000168000c1e1100 */
[----:B--2---:R1:W-:Y:S01]  /*97f0*/  STS.U8 [R238+UR13+0x5000], R155 ;  /* 0x0050009bee007988 */ /* 0x0043e2000800000d */
[----:B0-----:R-:W-:Y:S02]  /*9800*/  @!P0 IMAD.MOV.U32 R126, RZ, RZ, R108 ;  /* 0x000000ffff7e8224 */ /* 0x001fe400078e006c */
[----:B------:R-:W-:Y:S01]  /*9810*/  @!P0 IMAD.MOV.U32 R127, RZ, RZ, R119 ;  /* 0x000000ffff7f8224 */ /* 0x000fe200078e0077 */
[----:B-1----:R-:W-:-:S04]  /*9820*/  PRMT R155, RZ, 0x7610, R155 ;  /* 0x00007610ff9b7816 */ /* 0x002fc8000000009b */
[----:B------:R0:W2:Y:S04]  /*9830*/  @!P0 LDG.E.U8 R156, desc[UR26][R126.64] ;  /* 0x0000001a7e9c8981 */ /* 0x0000a8000c1e1100 */
[----:B---3--:R1:W-:Y:S01]  /*9840*/  STS.U8 [R238+UR13+0x5200], R154 ;  /* 0x0052009aee007988 */ /* 0x0083e2000800000d */
[----:B0-----:R-:W-:Y:S02]  /*9850*/  @!P0 IMAD.MOV.U32 R126, RZ, RZ, R116 ;  /* 0x000000ffff7e8224 */ /* 0x001fe400078e0074 */
[----:B------:R-:W-:Y:S01]  /*9860*/  @!P0 IMAD.MOV.U32 R127, RZ, RZ, R123 ;  /* 0x000000ffff7f8224 */ /* 0x000fe200078e007b */
[----:B-1----:R-:W-:-:S04]  /*9870*/  PRMT R154, RZ, 0x7610, R154 ;  /* 0x00007610ff9a7816 */ /* 0x002fc8000000009a */
[----:B------:R0:W3:Y:S04]  /*9880*/  @!P0 LDG.E.U8 R155, desc[UR26][R126.64] ;  /* 0x0000001a7e9b8981 */ /* 0x0000e8000c1e1100 */
[----:B----4-:R1:W-:Y:S01]  /*9890*/  STS.U8 [R238+UR13+0x5400], R153 ;  /* 0x00540099ee007988 */ /* 0x0103e2000800000d */
[----:B0-----:R-:W-:Y:S02]  /*98a0*/  @!P0 IMAD.MOV.U32 R126, RZ, RZ, R132 ;  /* 0x000000ffff7e8224 */ /* 0x001fe400078e0084 */
[----:B------:R-:W-:Y:S01]  /*98b0*/  @!P0 IMAD.MOV.U32 R127, RZ, RZ, R131 ;  /* 0x000000ffff7f8224 */ /* 0x000fe200078e0083 */
[----:B-1----:R-:W-:-:S04]  /*98c0*/  PRMT R153, RZ, 0x7610, R153 ;  /* 0x00007610ff997816 */ /* 0x002fc80000000099 */
[----:B------:R0:W4:Y:S04]  /*98d0*/  @!P0 LDG.E.U8 R154, desc[UR26][R126.64] ;  /* 0x0000001a7e9a8981 */ /* 0x000128000c1e1100 */
[----:B-----5:R1:W-:Y:S01]  /*98e0*/  STS.U8 [R238+UR13+0x5600], R152 ;  /* 0x00560098ee007988 */ /* 0x0203e2000800000d */
[----:B0-----:R-:W-:Y:S02]  /*98f0*/  @!P0 IMAD.MOV.U32 R126, RZ, RZ, R179 ;  /* 0x000000ffff7e8224 */ /* 0x001fe400078e00b3 */
[----:B------:R-:W-:Y:S01]  /*9900*/  @!P0 IMAD.MOV.U32 R127, RZ, RZ, R178 ;  /* 0x000000ffff7f8224 */ /* 0x000fe200078e00b2 */
[----:B-1----:R-:W-:-:S04]  /*9910*/  PRMT R152, RZ, 0x7610, R152 ;  /* 0x00007610ff987816 */ /* 0x002fc80000000098 */
[----:B------:R0:W5:Y:S04]  /*9920*/  @!P0 LDG.E.U8 R153, desc[UR26][R126.64] ;  /* 0x0000001a7e998981 */ /* 0x000168000c1e1100 */
[----:B------:R1:W-:Y:S01]  /*9930*/  STS.U8 [R238+UR13+0x5800], R151 ;  /* 0x00580097ee007988 */ /* 0x0003e2000800000d */
[----:B0-----:R-:W-:Y:S02]  /*9940*/  @!P0 IMAD.MOV.U32 R126, RZ, RZ, R187 ;  /* 0x000000ffff7e8224 */ /* 0x001fe400078e00bb */
[----:B------:R-:W-:Y:S01]  /*9950*/  @!P0 IMAD.MOV.U32 R127, RZ, RZ, R186 ;  /* 0x000000ffff7f8224 */ /* 0x000fe200078e00ba */
[----:B-1----:R-:W-:-:S04]  /*9960*/  PRMT R151, RZ, 0x7610, R151 ;  /* 0x00007610ff977816 */ /* 0x002fc80000000097 */
[----:B------:R0:W2:Y:S04]  /*9970*/  @!P0 LDG.E.U8 R152, desc[UR26][R126.64] ;  /* 0x0000001a7e988981 */ /* 0x0000a8000c1e1100 */
        /* <DEDUP_REMOVED lines=64> */
[----:B------:R0:W2:Y:S02]  /*9d80*/  @!P0 LDG.E.U8 R141, desc[UR26][R126.64] ;  /* 0x0000001a7e8d8981 */ /* 0x0000a4000c1e1100 */
[----:B0-----:R-:W-:Y:S02]  /*9d90*/  @!P0 IMAD.MOV.U32 R126, RZ, RZ, R134 ;  /* 0x000000ffff7e8224 */ /* 0x001fe400078e0086 */
[----:B------:R-:W-:-:S05]  /*9da0*/  @!P0 IMAD.MOV.U32 R127, RZ, RZ, R133 ;  /* 0x000000ffff7f8224 */ /* 0x000fca00078e0085 */
[----:B------:R0:W2:Y:S04]  /*9db0*/  @!P0 LDG.E.U8 R140, desc[UR26][R126.64] ;  /* 0x0000001a7e8c8981 */ /* 0x0000a8000c1e1100 */
[----:B------:R1:W-:Y:S01]  /*9dc0*/  STS.U8 [R235+UR13+0x5500], R139 ;  /* 0x0055008beb007988 */ /* 0x0003e2000800000d */
[----:B0-----:R-:W-:Y:S02]  /*9dd0*/  @!P0 IMAD.MOV.U32 R126, RZ, RZ, R181 ;  /* 0x000000ffff7e8224 */ /* 0x001fe400078e00b5 */
[----:B------:R-:W-:Y:S01]  /*9de0*/  @!P0 IMAD.MOV.U32 R127, RZ, RZ, R180 ;  /* 0x000000ffff7f8224 */ /* 0x000fe200078e00b4 */
[----:B-1----:R-:W-:Y:S01]  /*9df0*/  PRMT R139, RZ, 0x7610, R139 ;  /* 0x00007610ff8b7816 */ /* 0x002fe2000000008b */
[----:B------:R0:W-:Y:S05]  /*9e00*/  STS.U8 [R235+UR13+0x5700], R138 ;  /* 0x0057008aeb007988 */ /* 0x0001ea000800000d */
[----:B------:R1:W2:Y:S01]  /*9e10*/  @!P0 LDG.E.U8 R139, desc[UR26][R126.64] ;  /* 0x0000001a7e8b8981 */ /* 0x0002a2000c1e1100 */
[----:B0-----:R-:W-:-:S03]  /*9e20*/  PRMT R138, RZ, 0x7610, R138 ;  /* 0x00007610ff8a7816 */ /* 0x001fc6000000008a */
[----:B------:R0:W-:Y:S01]  /*9e30*/  STS.U8 [R235+UR13+0x5900], R174 ;  /* 0x005900aeeb007988 */ /* 0x0001e2000800000d */
[----:B-1----:R-:W-:Y:S02]  /*9e40*/  @!P0 IMAD.MOV.U32 R126, RZ, RZ, R189 ;  /* 0x000000ffff7e8224 */ /* 0x002fe400078e00bd */
[----:B------:R-:W-:Y:S01]  /*9e50*/  @!P0 IMAD.MOV.U32 R127, RZ, RZ, R188 ;  /* 0x000000ffff7f8224 */ /* 0x000fe200078e00bc */
[----:B0-----:R-:W-:-:S04]  /*9e60*/  PRMT R174, RZ, 0x7610, R174 ;  /* 0x00007610ffae7816 */ /* 0x001fc800000000ae */
[----:B------:R0:W3:Y:S04]  /*9e70*/  @!P0 LDG.E.U8 R138, desc[UR26][R126.64] ;  /* 0x0000001a7e8a8981 */ /* 0x0000e8000c1e1100 */
[----:B------:R1:W-:Y:S01]  /*9e80*/  STS.U8 [R235+UR13+0x5b00], R173 ;  /* 0x005b00adeb007988 */ /* 0x0003e2000800000d */
[----:B0-----:R-:W-:Y:S02]  /*9e90*/  @!P0 IMAD.MOV.U32 R126, RZ, RZ, R197 ;  /* 0x000000ffff7e8224 */ /* 0x001fe400078e00c5 */
[----:B------:R-:W-:Y:S01]  /*9ea0*/  @!P0 IMAD.MOV.U32 R127, RZ, RZ, R196 ;  /* 0x000000ffff7f8224 */ /* 0x000fe200078e00c4 */
[----:B-1----:R-:W-:-:S04]  /*9eb0*/  PRMT R173, RZ, 0x7610, R173 ;  /* 0x00007610ffad7816 */ /* 0x002fc800000000ad */
[----:B------:R0:W4:Y:S04]  /*9ec0*/  @!P0 LDG.E.U8 R174, desc[UR26][R126.64] ;  /* 0x0000001a7eae8981 */ /* 0x000128000c1e1100 */
[----:B------:R1:W-:Y:S01]  /*9ed0*/  STS.U8 [R235+UR13+0x5d00], R172 ;  /* 0x005d00aceb007988 */ /* 0x0003e2000800000d */
        /* <DEDUP_REMOVED lines=173> */
[----:B------:R0:W5:Y:S02]  /*a9b0*/  @!P0 LDG.E.U8 R141, desc[UR26][R126.64] ;  /* 0x0000001a7e8d8981 */ /* 0x000164000c1e1100 */
[----:B0-----:R-:W-:Y:S02]  /*a9c0*/  @!P0 IMAD.MOV.U32 R126, RZ, RZ, R233 ;  /* 0x000000ffff7e8224 */ /* 0x001fe400078e00e9 */
[----:B------:R-:W-:-:S05]  /*a9d0*/  @!P0 IMAD.MOV.U32 R127, RZ, RZ, R232 ;  /* 0x000000ffff7f8224 */ /* 0x000fca00078e00e8 */
[----:B------:R-:W5:Y:S01]  /*a9e0*/  @!P0 LDG.E.U8 R140, desc[UR26][R126.64] ;  /* 0x0000001a7e8c8981 */ /* 0x000f62000c1e1100 */
[----:B------:R-:W-:Y:S01]  /*a9f0*/  ULEA UR10, UR31, UR13, 0x3 ;  /* 0x0000000d1f0a7291 */ /* 0x000fe2000f8e18ff */
[----:B------:R-:W-:Y:S02]  /*aa00*/  UMOV UR4, UR5 ;  /* 0x0000000500047c82 */ /* 0x000fe40008000000 */
[----:B------:R0:W-:Y:S01]  /*aa10*/  STS.U8 [R236+UR13+0x3280], R139 ;  /* 0x0032808bec007988 */ /* 0x0001e2000800000d */
[----:B------:R-:W-:-:S03]  /*aa20*/  UIADD3 UR10, UPT, UPT, UR10, 0x6000, URZ ;  /* 0x000060000a0a7890 */ /* 0x000fc6000fffe0ff */
[----:B------:R0:W-:Y:S04]  /*aa30*/  STS.U8 [R236+UR13+0x3480], R138 ;  /* 0x0034808aec007988 */ /* 0x0001e8000800000d */
        /* <DEDUP_REMOVED lines=17> */
[----:B--2---:R0:W-:Y:S04]  /*ab50*/  STS.U8 [R235+UR13+0x3900], R157 ;  /* 0x0039009deb007988 */ /* 0x0041e8000800000d */
[----:B---3--:R0:W-:Y:S04]  /*ab60*/  STS.U8 [R235+UR13+0x3b00], R156 ;  /* 0x003b009ceb007988 */ /* 0x0081e8000800000d */
[----:B----4-:R0:W-:Y:S04]  /*ab70*/  STS.U8 [R235+UR13+0x3d00], R155 ;  /* 0x003d009beb007988 */ /* 0x0101e8000800000d */
[----:B-----5:R0:W-:Y:S04]  /*ab80*/  STS.U8 [R235+UR13+0x3f00], R154 ;  /* 0x003f009aeb007988 */ /* 0x0201e8000800000d */
        /* <DEDUP_REMOVED lines=15> */
[----:B------:R0:W-:Y:S01]  /*ac80*/  STS.U8 [R234+UR13+0x3f80], R140 ;  /* 0x003f808cea007988 */ /* 0x0001e2000800000d */
[----:B------:R1:W-:Y:S06]  /*ac90*/  MEMBAR.ALL.CTA ;  /* 0x0000000000007992 */ /* 0x0003ec0000008000 */
[----:B-1----:R-:W1:Y:S02]  /*aca0*/  FENCE.VIEW.ASYNC.S ;  /* 0x00000000000073c6 */ /* 0x002e640000000000 */
[----:B-1----:R-:W-:Y:S06]  /*acb0*/  BAR.SYNC.DEFER_BLOCKING 0x0 ;  /* 0x0000000000007b1d */ /* 0x002fec0000010000 */
[----:B------:R-:W-:Y:S05]  /*acc0*/  BRA.U UP1, `(.L_x_9) ;  /* 0x0000000101387547 */ /* 0x000fea000b800000 */
[----:B------:R-:W-:Y:S01]  /*acd0*/  UMOV UR20, UR6 ;  /* 0x0000000600147c82 */ /* 0x000fe20008000000 */
[----:B------:R-:W-:Y:S01]  /*ace0*/  UMOV UR21, 0x80004020 ;  /* 0x8000402000157882 */ /* 0x000fe20000000000 */
[----:B------:R-:W-:Y:S01]  /*acf0*/  UMOV UR22, UR8 ;  /* 0x0000000800167c82 */ /* 0x000fe20008000000 */
[----:B------:R-:W-:Y:S01]  /*ad00*/  UMOV UR23, 0x80004020 ;  /* 0x8000402000177882 */ /* 0x000fe20000000000 */
[----:B------:R-:W-:Y:S01]  /*ad10*/  UMOV UR24, 0x0 ;  /* 0x0000000000187882 */ /* 0x000fe20000000000 */
[----:B------:R-:W-:Y:S01]  /*ad20*/  UMOV UR25, 0x4208010 ;  /* 0x0420801000197882 */ /* 0x000fe20000000000 */
[----:B------:R-:W-:Y:S01]  /*ad30*/  UMOV UR11, URZ ;  /* 0x000000ff000b7c82 */ /* 0x000fe20008000000 */
[----:B------:R-:W-:Y:S01]  /*ad40*/  UMOV UR36, 0x0 ;  /* 0x0000000000247882 */ /* 0x000fe20000000000 */
[----:B------:R-:W-:Y:S01]  /*ad50*/  UMOV UR37, 0x4208010 ;  /* 0x0420801000257882 */ /* 0x000fe20000000000 */
[----:B------:R1:W-:Y:S01]  /*ad60*/  UTCQMMA gdesc[UR20], gdesc[UR22], tmem[UR12], tmem[UR24], idesc[UR25], UPT ;  /* 0x00ff1816140075ea */ /* 0x0003e2000b80030c */
[----:B------:R-:W-:Y:S01]  /*ad70*/  UMOV UR5, UR10 ;  /* 0x0000000a00057c82 */ /* 0x000fe20008000000 */
[----:B------:R1:W-:Y:S01]  /*ad80*/  UTCQMMA gdesc[UR16], gdesc[UR18], tmem[UR12], tmem[UR36], idesc[UR37], UPT ;  /* 0x00ff2412100075ea */ /* 0x0003e2000b80030c */
[----:B------:R1:W-:Y:S01]  /*ad90*/  UTCBAR [UR5], URZ ;  /* 0x000000ff050073e9 */ /* 0x0003e200080000ff */
[----:B------:R-:W-:-:S02]  /*ada0*/  NOP ;  /* 0x0000000000007918 */ /* 0x000fc40000000000 */
.L_x_9:
[----:B------:R-:W-:Y:S01]  /*adb0*/  UIADD3 UR31, UPT, UPT, UR31, 0x1, URZ ;  /* 0x000000011f1f7890 */ /* 0x000fe2000fffe0ff */
[----:B------:R-:W-:Y:S01]  /*adc0*/  IMAD.U32 R126, RZ, RZ, UR4 ;  /* 0x00000004ff7e7e24 */ /* 0x000fe2000f8e00ff */
[----:B------:R-:W-:Y:S02]  /*add0*/  UIADD3 UR29, UPT, UPT, UR29, -0x1, URZ ;  /* 0xffffffff1d1d7890 */ /* 0x000fe4000fffe0ff */
[----:B------:R-:W-:Y:S02]  /*ade0*/  UISETP.GT.AND UP2, UPT, UR31, 0x1, UPT ;  /* 0x000000011f00788c */ /* 0x000fe4000bf44270 */
[----:B------:R-:W-:Y:S02]  /*adf0*/  UIADD3 UR30, UPT, UPT, UR30, -0x40, URZ ;  /* 0xffffffc01e1e7890 */ /* 0x000fe4000fffe0ff */
[----:B-1----:R-:W-:Y:S02]  /*ae00*/  USEL UR5, URZ, 0x1, !UP2 ;  /* 0x00000001ff057887 */ /* 0x002fe4000d000000 */
[----:B------:R-:W-:-:S02]  /*ae10*/  USEL UR31, UR31, URZ, !UP2 ;  /* 0x000000ff1f1f7287 */ /* 0x000fc4000d000000 */
[----:B------:R-:W-:Y:S02]  /*ae20*/  UISETP.NE.U32.AND UP2, UPT, UR29, URZ, UPT ;  /* 0x000000ff1d00728c */ /* 0x000fe4000bf45070 */
[----:B------:R-:W-:-:S07]  /*ae30*/  ULOP3.LUT UR5, UR4, UR5, URZ, 0x3c, !UPT ;  /* 0x0000000504057292 */ /* 0x000fce000f8e3cff */
[----:B------:R-:W-:Y:S05]  /*ae40*/  BRA.U UP2, `(.L_x_10) ;  /* 0xffffffcd02787547 */ /* 0x000fea000b83ffff */
.L_x_7:
[----:B------:R-:W-:Y:S01]  /*ae50*/  UISETP.GE.AND UP1, UPT, UR32, 0x40, UPT ;  /* 0x000000402000788c */ /* 0x000fe2000bf26270 */
[----:B------:R-:W1:Y:S08]  /*ae60*/  LDCU.128 UR16, c[0x0][0x390] ;  /* 0x00007200ff1077ac */ /* 0x000e700008000c00 */
[----:B------:R-:W-:Y:S05]  /*ae70*/  BRA.U !UP1, `(.L_x_11) ;  /* 0x0000000109107547 */ /* 0x000fea000b800000 */
[----:B------:R-:W-:-:S06]  /*ae80*/  USHF.L.U32 UR4, UR4, 0x1f, URZ ;  /* 0x0000001f04047899 */ /* 0x000fcc00080006ff */
[----:B------:R-:W-:-:S04]  /*ae90*/  IMAD.U32 R0, RZ, RZ, UR4 ;  /* 0x00000004ff007e24 */ /* 0x000fc8000f8e00ff */
[----:B------:R-:W2:Y:S02]  /*aea0*/  SYNCS.PHASECHK.TRANS64.TRYWAIT P0, [UR10], R0 ;  /* 0x00000000ff0075a7 */ /* 0x000ea4000800110a */
[----:B--2---:R-:W-:Y:S05]  /*aeb0*/  @!P0 BRA `(.L_x_12) ;  /* 0x0000002c00048947 */ /* 0x004fea0003800000 */
.L_x_11:
[----:B------:R-:W2:Y:S01]  /*aec0*/  LDL.LU R69, [R1+0xec] ;  /* 0x0000ec0001457983 */ /* 0x000ea20000300800 */
[----:B------:R-:W3:Y:S03]  /*aed0*/  LDCU UR4, c[0x0][0x3b4] ;  /* 0x00007680ff0477ac */ /* 0x000ee60008000800 */
[----:B------:R-:W4:Y:S04]  /*aee0*/  LDL.LU R68, [R1+0xe8] ;  /* 0x0000e80001447983 */ /* 0x000f280000300800 */
[----:B------:R-:W5:Y:S01]  /*aef0*/  LDL.LU R73, [R1+0x90] ;  /* 0x0000900001497983 */ /* 0x000f620000300800 */
[----:B------:R-:W-:Y:S06]  /*af00*/  BAR.SYNC.DEFER_BLOCKING 0x0 ;  /* 0x0000000000007b1d */ /* 0x000fec0000010000 */
[----:B------:R-:W0:Y:S01]  /*af10*/  S2R R71, SR_TID.X ;  /* 0x0000000000477919 */ /* 0x000e220000002100 */
[----:B------:R-:W1:Y:S02]  /*af20*/  @!P3 SYNCS.CCTL.IV [UR13+0x6000] ;  /* 0x00600000ff00b9b1 */ /* 0x000e64000800000d */
[----:B-1----:R-:W-:Y:S06]  /*af30*/  BAR.SYNC.DEFER_BLOCKING 0x0 ;  /* 0x0000000000007b1d */ /* 0x002fec0000010000 */
[----:B------:R-:W-:Y:S01]  /*af40*/  LDTM.16dp32bit_t0_t15.x64 R4, tmem[UR14] ;  /* 0x0000000e000479ee */ /* 0x000fe20008b00000 */
[----:B------:R-:W1:Y:S01]  /*af50*/  LDTM.16dp32bit_t16_t31.x64 R4, tmem[UR14+0x40] ;  /* 0x0000400e000479ee */ /* 0x000e620008b20000 */
[----:B0-----:R-:W-:-:S02]  /*af60*/  IMAD.SHL.U32 R2, R71, 0x80, RZ ;  /* 0x0000008047027824 */ /* 0x001fc400078e00ff */
[----:B------:R-:W-:-:S03]  /*af70*/  IMAD.SHL.U32 R0, R71, 0x10, RZ ;  /* 0x0000001047007824 */ /* 0x000fc600078e00ff */
[----:B------:R-:W-:Y:S01]  /*af80*/  LOP3.LUT R3, R2, 0x800, RZ, 0xc0, !PT ;  /* 0x0000080002037812 */ /* 0x000fe200078ec0ff */
[----:B------:R-:W-:Y:S01]  /*af90*/  IMAD.SHL.U32 R2, R71, 0x8, RZ ;  /* 0x0000000847027824 */ /* 0x000fe200078e00ff */
[----:B------:R-:W-:Y:S01]  /*afa0*/  LOP3.LUT R0, R0, 0xf0, RZ, 0xc0, !PT ;  /* 0x000000f000007812 */ /* 0x000fe200078ec0ff */
[----:B------:R-:W2:Y:S01]  /*afb0*/  LDL.LU R71, [R1+0x8c] ;  /* 0x00008c0001477983 */ /* 0x000ea20000300800 */
[----:B------:R-:W0:Y:S01]  /*afc0*/  @!P3 SYNCS.CCTL.IV [UR13+0x6008] ;  /* 0x00600800ff00b9b1 */ /* 0x000e22000800000d */
[----:B------:R-:W-:Y:S01]  /*afd0*/  NOP ;  /* 0x0000000000007918 */ /* 0x000fe20000000000 */
[----:B------:R-:W-:Y:S02]  /*afe0*/  IADD3 R3, PT, PT, R0, UR13, R3 ;  /* 0x0000000d00037c10 */ /* 0x000fe4000fffe003 */
[----:B------:R-:W-:Y:S02]  /*aff0*/  LOP3.LUT R2, R2, 0x300, RZ, 0xc0, !PT ;  /* 0x0000030002027812 */ /* 0x000fe400078ec0ff */
[----:B-1----:R-:W-:-:S02]  /*b000*/  F2FP.SATFINITE.E4M3.F32.PACK_AB_MERGE_C R12, R13, R12, RZ ;  /* 0x0000000c0d0c723e */ /* 0x002fc400048070ff */
[----:B------:R-:W-:Y:S02]  /*b010*/  F2FP.SATFINITE.E4M3.F32.PACK_AB_MERGE_C R14, R15, R14, RZ ;  /* 0x0000000e0f0e723e */ /* 0x000fe400048070ff */
[----:B------:R-:W-:Y:S02]  /*b020*/  F2FP.SATFINITE.E4M3.F32.PACK_AB_MERGE_C R16, R17, R16, RZ ;  /* 0x000000101110723e */ /* 0x000fe400048070ff */
[----:B------:R-:W-:Y:S02]  /*b030*/  F2FP.SATFINITE.E4M3.F32.PACK_AB_MERGE_C R20, R21, R20, RZ ;  /* 0x000000141514723e */ /* 0x000fe400048070ff */
[----:B------:R-:W-:Y:S02]  /*b040*/  F2FP.SATFINITE.E4M3.F32.PACK_AB_MERGE_C R22, R23, R22, RZ ;  /* 0x000000161716723e */ /* 0x000fe400048070ff */
[----:B------:R-:W-:Y:S02]  /*b050*/  F2FP.SATFINITE.E4M3.F32.PACK_AB_MERGE_C R24, R25, R24, RZ ;  /* 0x000000181918723e */ /* 0x000fe400048070ff */
[----:B------:R-:W-:-:S02]  /*b060*/  F2FP.SATFINITE.E4M3.F32.PACK_AB_MERGE_C R4, R5, R4, RZ ;  /* 0x000000040504723e */ /* 0x000fc400048070ff */
[----:B------:R-:W-:Y:S02]  /*b070*/  F2FP.SATFINITE.E4M3.F32.PACK_AB_MERGE_C R6, R7, R6, RZ ;  /* 0x000000060706723e */ /* 0x000fe400048070ff */
[----:B------:R-:W-:Y:S02]  /*b080*/  F2FP.SATFINITE.E4M3.F32.PACK_AB_MERGE_C R8, R9, R8, RZ ;  /* 0x000000080908723e */ /* 0x000fe400048070ff */
[----:B------:R-:W-:Y:S02]  /*b090*/  F2FP.SATFINITE.E4M3.F32.PACK_AB_MERGE_C R30, R31, R30, RZ ;  /* 0x0000001e1f1e723e */ /* 0x000fe400048070ff */
[----:B------:R-:W-:Y:S02]  /*b0a0*/  LOP3.LUT R12, R12, 0xffff, RZ, 0xc0, !PT ;  /* 0x0000ffff0c0c7812 */ /* 0x000fe400078ec0ff */
[----:B------:R-:W-:Y:S02]  /*b0b0*/  LOP3.LUT R21, R14, 0xffff, RZ, 0xc0, !PT ;  /* 0x0000ffff0e157812 */ /* 0x000fe400078ec0ff */
[----:B------:R-:W-:-:S02]  /*b0c0*/  LOP3.LUT R16, R16, 0xffff, RZ, 0xc0, !PT ;  /* 0x0000ffff10107812 */ /* 0x000fc400078ec0ff */
[----:B------:R-:W-:Y:S02]  /*b0d0*/  LOP3.LUT R20, R20, 0xffff, RZ, 0xc0, !PT ;  /* 0x0000ffff14147812 */ /* 0x000fe400078ec0ff */
[----:B------:R-:W-:Y:S02]  /*b0e0*/  LOP3.LUT R24, R24, 0xffff, RZ, 0xc0, !PT ;  /* 0x0000ffff18187812 */ /* 0x000fe400078ec0ff */
[----:B------:R-:W-:Y:S02]  /*b0f0*/  LOP3.LUT R31, R22, 0xffff, RZ, 0xc0, !PT ;  /* 0x0000ffff161f7812 */ /* 0x000fe400078ec0ff */
[----:B------:R-:W-:Y:S02]  /*b100*/  F2FP.SATFINITE.E4M3.F32.PACK_AB_MERGE_C R36, R37, R36, RZ ;  /* 0x000000242524723e */ /* 0x000fe400048070ff */
[----:B------:R-:W-:Y:S02]  /*b110*/  F2FP.SATFINITE.E4M3.F32.PACK_AB_MERGE_C R38, R39, R38, RZ ;  /* 0x000000262726723e */ /* 0x000fe400048070ff */
[----:B------:R-:W-:-:S02]  /*b120*/  F2FP.SATFINITE.E4M3.F32.PACK_AB_MERGE_C R40, R41, R40, RZ ;  /* 0x000000282928723e */ /* 0x000fc400048070ff */
[----:B------:R-:W-:Y:S02]  /*b130*/  F2FP.SATFINITE.E4M3.F32.PACK_AB_MERGE_C R44, R45, R44, RZ ;  /* 0x0000002c2d2c723e */ /* 0x000fe400048070ff */
[----:B------:R-:W-:Y:S02]  /*b140*/  F2FP.SATFINITE.E4M3.F32.PACK_AB_MERGE_C R46, R47, R46, RZ ;  /* 0x0000002e2f2e723e */ /* 0x000fe400048070ff */
[----:B------:R-:W-:Y:S02]  /*b150*/  F2FP.SATFINITE.E4M3.F32.PACK_AB_MERGE_C R48, R49, R48, RZ ;  /* 0x000000303130723e */ /* 0x000fe400048070ff */
[----:B------:R-:W-:Y:S02]  /*b160*/  F2FP.SATFINITE.E4M3.F32.PACK_AB_MERGE_C R18, R19, R18, RZ ;  /* 0x000000121312723e */ /* 0x000fe400048070ff */
[----:B------:R-:W-:Y:S02]  /*b170*/  F2FP.SATFINITE.E4M3.F32.PACK_AB_MERGE_C R10, R11, R10, RZ ;  /* 0x0000000a0b0a723e */ /* 0x000fe400048070ff */
[----:B------:R-:W-:-:S02]  /*b180*/  LOP3.LUT R19, R4, 0xffff, RZ, 0xc0, !PT ;  /* 0x0000ffff04137812 */ /* 0x000fc400078ec0ff */
[----:B------:R-:W-:Y:S02]  /*b190*/  LOP3.LUT R74, R6, 0xffff, RZ, 0xc0, !PT ;  /* 0x0000ffff064a7812 */ /* 0x000fe400078ec0ff */
[----:B------:R-:W-:Y:S02]  /*b1a0*/  LOP3.LUT R8, R8, 0xffff, RZ, 0xc0, !PT ;  /* 0x0000ffff08087812 */ /* 0x000fe400078ec0ff */
[----:B------:R-:W-:Y:S02]  /*b1b0*/  F2FP.SATFINITE.E4M3.F32.PACK_AB_MERGE_C R28, R29, R28, RZ ;  /* 0x0000001c1d1c723e */ /* 0x000fe400048070ff */
[----:B------:R-:W-:Y:S02]  /*b1c0*/  F2FP.SATFINITE.E4M3.F32.PACK_AB_MERGE_C R32, R33, R32, RZ ;  /* 0x000000202120723e */ /* 0x000fe400048070ff */
[----:B------:R-:W-:Y:S02]  /*b1d0*/  F2FP.SATFINITE.E4M3.F32.PACK_AB_MERGE_C R34, R35, R34, RZ ;  /* 0x000000222322723e */ /* 0x000fe400048070ff */
[----:B------:R-:W-:-:S02]  /*b1e0*/  F2FP.SATFINITE.E4M3.F32.PACK_AB_MERGE_C R52, R53, R52, RZ ;  /* 0x000000343534723e */ /* 0x000fc400048070ff */
[----:B------:R-:W-:Y:S02]  /*b1f0*/  F2FP.SATFINITE.E4M3.F32.PACK_AB_MERGE_C R54, R55, R54, RZ ;  /* 0x000000363736723e */ /* 0x000fe400048070ff */
[----:B------:R-:W-:Y:S02]  /*b200*/  F2FP.SATFINITE.E4M3.F32.PACK_AB_MERGE_C R56, R57, R56, RZ ;  /* 0x000000383938723e */ /* 0x000fe400048070ff */
[----:B------:R-:W-:Y:S02]  /*b210*/  PRMT R4, R24, 0x3340, R1 ;  /* 0x0000334018047816 */ /* 0x000fe40000000001 */
[----:B------:R-:W-:Y:S02]  /*b220*/  PRMT R5, R12, 0x3340, R21 ;  /* 0x000033400c057816 */ /* 0x000fe40000000015 */
[----:B------:R-:W-:Y:S02]  /*b230*/  PRMT R11, R20, 0x3340, R31 ;  /* 0x00003340140b7816 */ /* 0x000fe4000000001f */
[----:B------:R-:W-:-:S02]  /*b240*/  LOP3.LUT R36, R36, 0xffff, RZ, 0xc0, !PT ;  /* 0x0000ffff24247812 */ /* 0x000fc400078ec0ff */
[----:B------:R-:W-:Y:S02]  /*b250*/  LOP3.LUT R35, R38, 0xffff, RZ, 0xc0, !PT ;  /* 0x0000ffff26237812 */ /* 0x000fe400078ec0ff */
[----:B------:R-:W-:Y:S02]  /*b260*/  LOP3.LUT R40, R40, 0xffff, RZ, 0xc0, !PT ;  /* 0x0000ffff28287812 */ /* 0x000fe400078ec0ff */
[----:B------:R-:W-:Y:S02]  /*b270*/  LOP3.LUT R44, R44, 0xffff, RZ, 0xc0, !PT ;  /* 0x0000ffff2c2c7812 */ /* 0x000fe400078ec0ff */
[----:B------:R-:W-:Y:S02]  /*b280*/  LOP3.LUT R37, R46, 0xffff, RZ, 0xc0, !PT ;  /* 0x0000ffff2e257812 */ /* 0x000fe400078ec0ff */
[----:B------:R-:W-:Y:S02]  /*b290*/  LOP3.LUT R48, R48, 0xffff, RZ, 0xc0, !PT ;  /* 0x0000ffff30307812 */ /* 0x000fe400078ec0ff */
[----:B------:R-:W-:-:S02]  /*b2a0*/  PRMT R0, R8, 0x3340, R1 ;  /* 0x0000334008007816 */ /* 0x000fc40000000001 */
[----:B------:R-:W-:Y:S02]  /*b2b0*/  PRMT R11, R11, 0x5410, R4 ;  /* 0x000054100b0b7816 */ /* 0x000fe40000000004 */
[----:B------:R-:W-:Y:S02]  /*b2c0*/  LOP3.LUT R28, R28, 0xffff, RZ, 0xc0, !PT ;  /* 0x0000ffff1c1c7812 */ /* 0x000fe400078ec0ff */
[----:B------:R-:W-:Y:S02]  /*b2d0*/  LOP3.LUT R33, R30, 0xffff, RZ, 0xc0, !PT ;  /* 0x0000ffff1e217812 */ /* 0x000fe400078ec0ff */
[----:B------:R-:W-:Y:S02]  /*b2e0*/  LOP3.LUT R32, R32, 0xffff, RZ, 0xc0, !PT ;  /* 0x0000ffff20207812 */ /* 0x000fe400078ec0ff */
[----:B------:R-:W-:Y:S02]  /*b2f0*/  LOP3.LUT R52, R52, 0xffff, RZ, 0xc0, !PT ;  /* 0x0000ffff34347812 */ /* 0x000fe400078ec0ff */
[----:B------:R-:W-:-:S02]  /*b300*/  LOP3.LUT R39, R54, 0xffff, RZ, 0xc0, !PT ;  /* 0x0000ffff36277812 */ /* 0x000fc400078ec0ff */
[----:B------:R-:W-:Y:S02]  /*b310*/  LOP3.LUT R56, R56, 0xffff, RZ, 0xc0, !PT ;  /* 0x0000ffff38387812 */ /* 0x000fe400078ec0ff */
[----:B------:R-:W-:Y:S02]  /*b320*/  F2FP.SATFINITE.E4M3.F32.PACK_AB_MERGE_C R60, R61, R60, RZ ;  /* 0x0000003c3d3c723e */ /* 0x000fe400048070ff */
[----:B------:R-:W-:Y:S02]  /*b330*/  F2FP.SATFINITE.E4M3.F32.PACK_AB_MERGE_C R62, R63, R62, RZ ;  /* 0x0000003e3f3e723e */ /* 0x000fe400048070ff */
[----:B------:R-:W-:Y:S02]  /*b340*/  F2FP.SATFINITE.E4M3.F32.PACK_AB_MERGE_C R64, R65, R64, RZ ;  /* 0x000000404140723e */ /* 0x000fe400048070ff */
[----:B------:R-:W-:Y:S02]  /*b350*/  PRMT R4, R48, 0x3340, R1 ;  /* 0x0000334030047816 */ /* 0x000fe40000000001 */
[----:B------:R-:W-:-:S02]  /*b360*/  PRMT R15, R44, 0x3340, R37 ;  /* 0x000033402c0f7816 */ /* 0x000fc40000000025 */
[----:B------:R-:W-:Y:S02]  /*b370*/  PRMT R6, R56, 0x3340, R1 ;  /* 0x0000334038067816 */ /* 0x000fe40000000001 */
[----:B------:R-:W-:Y:S02]  /*b380*/  PRMT R17, R52, 0x3340, R39 ;  /* 0x0000334034117816 */ /* 0x000fe40000000027 */
[----:B------:R-:W-:Y:S02]  /*b390*/  PRMT R25, R15, 0x5410, R4 ;  /* 0x000054100f197816 */ /* 0x000fe40000000004 */
[----:B------:R-:W-:Y:S02]  /*b3a0*/  LOP3.LUT R60, R60, 0xffff, RZ, 0xc0, !PT ;  /* 0x0000ffff3c3c7812 */ /* 0x000fe400078ec0ff */
[----:B------:R-:W-:Y:S02]  /*b3b0*/  LOP3.LUT R41, R62, 0xffff, RZ, 0xc0, !PT ;  /* 0x0000ffff3e297812 */ /* 0x000fe400078ec0ff */
[----:B------:R-:W-:-:S02]  /*b3c0*/  LOP3.LUT R64, R64, 0xffff, RZ, 0xc0, !PT ;  /* 0x0000ffff40407812 */ /* 0x000fc400078ec0ff */
[----:B------:R-:W-:Y:S02]  /*b3d0*/  SHF.R.U32.HI R4, RZ, 0x8, R12 ;  /* 0x00000008ff047819 */ /* 0x000fe4000001160c */
[----:B------:R-:W-:Y:S02]  /*b3e0*/  F2FP.SATFINITE.E4M3.F32.PACK_AB_MERGE_C R26, R27, R26, RZ ;  /* 0x0000001a1b1a723e */ /* 0x000fe400048070ff */
[----:B------:R-:W-:Y:S02]  /*b3f0*/  PRMT R27, R17, 0x5410, R6 ;  /* 0x00005410111b7816 */ /* 0x000fe40000000006 */
[----:B------:R-:W-:Y:S02]  /*b400*/  PRMT R6, R64, 0x3340, R1 ;  /* 0x0000334040067816 */ /* 0x000fe40000000001 */
[----:B------:R-:W-:Y:S02]  /*b410*/  PRMT R17, R60, 0x3340, R41 ;  /* 0x000033403c117816 */ /* 0x000fe40000000029 */
[----:B------:R-:W-:-:S02]  /*b420*/  LOP3.LUT R4, R4, 0xffff, RZ, 0xc0, !PT ;  /* 0x0000ffff04047812 */ /* 0x000fc400078ec0ff */
[----:B------:R-:W-:Y:S02]  /*b430*/  PRMT R29, R17, 0x5410, R6 ;  /* 0x00005410111d7816 */ /* 0x000fe40000000006 */
[----:B------:R-:W-:-:S04]  /*b440*/  SHF.R.U32.HI R6, RZ, 0x8, R33 ;  /* 0x00000008ff067819 */ /* 0x000fc80000011621 */
[----:B------:R-:W-:Y:S02]  /*b450*/  LOP3.LUT R6, R6, 0xffff, RZ, 0xc0, !PT ;  /* 0x0000ffff06067812 */ /* 0x000fe400078ec0ff */
[----:B------:R-:W-:Y:S02]  /*b460*/  LOP3.LUT R10, R10, 0xffff, RZ, 0xc0, !PT ;  /* 0x0000ffff0a0a7812 */ /* 0x000fe400078ec0ff */
[----:B------:R-:W-:Y:S02]  /*b470*/  LOP3.LUT R26, R26, 0xffff, RZ, 0xc0, !PT ;  /* 0x0000ffff1a1a7812 */ /* 0x000fe400078ec0ff */
[----:B-----5:R-:W-:-:S04]  /*b480*/  ISETP.GE.AND P0, PT, R73, UR18, PT ;  /* 0x0000001249007c0c */ /* 0x020fc8000bf06270 */
[----:B----4-:R-:W-:Y:S01]  /*b490*/  ISETP.LT.AND P2, PT, R68, UR19, !P0 ;  /* 0x0000001344007c0c */ /* 0x010fe2000c741270 */
[----:B------:R-:W-:Y:S01]  /*b4a0*/  IMAD.IADD R68, R2, 0x1, R3 ;  /* 0x0000000102447824 */ /* 0x000fe200078e0203 */
[--C-:B------:R-:W-:Y:S02]  /*b4b0*/  PRMT R2, R16, 0x3340, R1.reuse ;  /* 0x0000334010027816 */ /* 0x100fe40000000001 */
[----:B------:R-:W-:Y:S02]  /*b4c0*/  PRMT R3, R19, 0x3340, R74 ;  /* 0x0000334013037816 */ /* 0x000fe4000000004a */
[----:B------:R-:W-:Y:S02]  /*b4d0*/  PRMT R9, R5, 0x5410, R2 ;  /* 0x0000541005097816 */ /* 0x000fe40000000002 */
[----:B------:R-:W-:Y:S02]  /*b4e0*/  PRMT R2, R40, 0x3340, R1 ;  /* 0x0000334028027816 */ /* 0x000fe40000000001 */
[----:B------:R-:W-:-:S02]  /*b4f0*/  PRMT R5, R36, 0x3340, R35 ;  /* 0x0000334024057816 */ /* 0x000fc40000000023 */
[----:B------:R-:W-:Y:S02]  /*b500*/  PRMT R7, R3, 0x5410, R0 ;  /* 0x0000541003077816 */ /* 0x000fe40000000000 */
[----:B------:R-:W-:Y:S02]  /*b510*/  PRMT R0, R32, 0x3340, R1 ;  /* 0x0000334020007816 */ /* 0x000fe40000000001 */
[----:B------:R-:W-:Y:S02]  /*b520*/  PRMT R3, R28, 0x3340, R33 ;  /* 0x000033401c037816 */ /* 0x000fe40000000021 */
[----:B------:R-:W-:Y:S02]  /*b530*/  PRMT R23, R5, 0x5410, R2 ;  /* 0x0000541005177816 */ /* 0x000fe40000000002 */
[----:B------:R-:W-:Y:S02]  /*b540*/  SHF.R.U32.HI R5, RZ, 0x8, R21 ;  /* 0x00000008ff057819 */ /* 0x000fe40000011615 */
[----:B------:R-:W-:-:S02]  /*b550*/  PRMT R13, R3, 0x5410, R0 ;  /* 0x00005410030d7816 */ /* 0x000fc40000000000 */
[----:B------:R-:W-:Y:S02]  /*b560*/  SHF.R.U32.HI R0, RZ, 0x8, R19 ;  /* 0x00000008ff007819 */ /* 0x000fe40000011613 */
[----:B------:R-:W-:Y:S02]  /*b570*/  SHF.R.U32.HI R2, RZ, 0x8, R74 ;  /* 0x00000008ff027819 */ /* 0x000fe4000001164a */
[----:B------:R-:W-:Y:S02]  /*b580*/  SHF.R.U32.HI R3, RZ, 0x8, R8 ;  /* 0x00000008ff037819 */ /* 0x000fe40000011608 */
[----:B------:R-:W-:Y:S02]  /*b590*/  LOP3.LUT R5, R5, 0xffff, RZ, 0xc0, !PT ;  /* 0x0000ffff05057812 */ /* 0x000fe400078ec0ff */
[----:B------:R-:W-:Y:S02]  /*b5a0*/  LOP3.LUT R15, R0, 0xffff, RZ, 0xc0, !PT ;  /* 0x0000ffff000f7812 */ /* 0x000fe400078ec0ff */
[----:B------:R-:W-:-:S02]  /*b5b0*/  LOP3.LUT R2, R2, 0xffff, RZ, 0xc0, !PT ;  /* 0x0000ffff02027812 */ /* 0x000fc400078ec0ff */
[----:B------:R-:W-:Y:S02]  /*b5c0*/  LOP3.LUT R3, R3, 0xffff, RZ, 0xc0, !PT ;  /* 0x0000ffff03037812 */ /* 0x000fe400078ec0ff */
[----:B------:R-:W-:Y:S02]  /*b5d0*/  PRMT R17, R4, 0x3340, R5 ;  /* 0x0000334004117816 */ /* 0x000fe40000000005 */
[----:B------:R-:W-:Y:S02]  /*b5e0*/  SHF.R.U32.HI R4, RZ, 0x8, R24 ;  /* 0x00000008ff047819 */ /* 0x000fe40000011618 */
[----:B------:R-:W-:Y:S02]  /*b5f0*/  SHF.R.U32.HI R5, RZ, 0x8, R28 ;  /* 0x00000008ff057819 */ /* 0x000fe4000001161c */
[----:B------:R-:W-:Y:S02]  /*b600*/  PRMT R15, R15, 0x3340, R2 ;  /* 0x000033400f0f7816 */ /* 0x000fe40000000002 */
[----:B------:R-:W-:-:S02]  /*b610*/  PRMT R70, R3, 0x3340, R70 ;  /* 0x0000334003467816 */ /* 0x000fc40000000046 */
[----:B------:R-:W-:Y:S02]  /*b620*/  SHF.R.U32.HI R2, RZ, 0x8, R20 ;  /* 0x00000008ff027819 */ /* 0x000fe40000011614 */
[----:B------:R-:W-:Y:S02]  /*b630*/  SHF.R.U32.HI R3, RZ, 0x8, R31 ;  /* 0x00000008ff037819 */ /* 0x000fe4000001161f */
[----:B------:R-:W-:Y:S02]  /*b640*/  LOP3.LUT R4, R4, 0xffff, RZ, 0xc0, !PT ;  /* 0x0000ffff04047812 */ /* 0x000fe400078ec0ff */
[----:B------:R-:W-:Y:S02]  /*b650*/  SHF.R.U32.HI R0, RZ, 0x8, R16 ;  /* 0x00000008ff007819 */ /* 0x000fe40000011610 */
[----:B------:R-:W-:Y:S02]  /*b660*/  LOP3.LUT R5, R5, 0xffff, RZ, 0xc0, !PT ;  /* 0x0000ffff05057812 */ /* 0x000fe400078ec0ff */
[----:B------:R-:W-:-:S02]  /*b670*/  LOP3.LUT R2, R2, 0xffff, RZ, 0xc0, !PT ;  /* 0x0000ffff02027812 */ /* 0x000fc400078ec0ff */
[----:B------:R-:W-:Y:S02]  /*b680*/  LOP3.LUT R3, R3, 0xffff, RZ, 0xc0, !PT ;  /* 0x0000ffff03037812 */ /* 0x000fe400078ec0ff */
[----:B------:R-:W-:Y:S02]  /*b690*/  PRMT R12, R4, 0x3340, R1 ;  /* 0x00003340040c7816 */ /* 0x000fe40000000001 */
[----:B------:R-:W-:Y:S02]  /*b6a0*/  LOP3.LUT R0, R0, 0xffff, RZ, 0xc0, !PT ;  /* 0x0000ffff00007812 */ /* 0x000fe400078ec0ff */
[----:B------:R-:W-:Y:S02]  /*b6b0*/  PRMT R21, R5, 0x3340, R6 ;  /* 0x0000334005157816 */ /* 0x000fe40000000006 */
[----:B------:R-:W-:Y:S02]  /*b6c0*/  SHF.R.U32.HI R4, RZ, 0x8, R40 ;  /* 0x00000008ff047819 */ /* 0x000fe40000011628 */
[----:B------:R-:W-:-:S02]  /*b6d0*/  SHF.R.U32.HI R5, RZ, 0x8, R44 ;  /* 0x00000008ff057819 */ /* 0x000fc4000001162c */
[----:B------:R-:W-:Y:S02]  /*b6e0*/  SHF.R.U32.HI R6, RZ, 0x8, R37 ;  /* 0x00000008ff067819 */ /* 0x000fe40000011625 */
[----:B------:R-:W-:Y:S02]  /*b6f0*/  PRMT R19, R2, 0x3340, R3 ;  /* 0x0000334002137816 */ /* 0x000fe40000000003 */
[----:B------:R-:W-:Y:S02]  /*b700*/  PRMT R8, R0, 0x3340, R1 ;  /* 0x0000334000087816 */ /* 0x000fe40000000001 */
[----:B------:R-:W-:Y:S02]  /*b710*/  LOP3.LUT R4, R4, 0xffff, RZ, 0xc0, !PT ;  /* 0x0000ffff04047812 */ /* 0x000fe400078ec0ff */
[----:B------:R-:W-:Y:S02]  /*b720*/  LOP3.LUT R5, R5, 0xffff, RZ, 0xc0, !PT ;  /* 0x0000ffff05057812 */ /* 0x000fe400078ec0ff */
[----:B------:R-:W-:-:S02]  /*b730*/  LOP3.LUT R6, R6, 0xffff, RZ, 0xc0, !PT ;  /* 0x0000ffff06067812 */ /* 0x000fc400078ec0ff */
[----:B------:R-:W-:Y:S02]  /*b740*/  PRMT R15, R15, 0x5410, R70 ;  /* 0x000054100f0f7816 */ /* 0x000fe40000000046 */
[----:B------:R-:W-:Y:S02]  /*b750*/  PRMT R19, R19, 0x5410, R12 ;  /* 0x0000541013137816 */ /* 0x000fe4000000000c */
[----:B------:R-:W-:Y:S02]  /*b760*/  PRMT R16, R4, 0x3340, R1 ;  /* 0x0000334004107816 */ /* 0x000fe40000000001 */
[----:B------:R-:W-:Y:S02]  /*b770*/  PRMT R17, R17, 0x5410, R8 ;  /* 0x0000541011117816 */ /* 0x000fe40000000008 */
[----:B--2---:R-:W-:Y:S02]  /*b780*/  ISETP.LT.AND P5, PT, R69, UR19, !P0 ;  /* 0x0000001345007c0c */ /* 0x004fe4000c7a1270 */
[----:B------:R-:W-:Y:S01]  /*b790*/  PRMT R20, R5, 0x3340, R6 ;  /* 0x0000334005147816 */ /* 0x000fe20000000006 */
[----:B------:R-:W2:Y:S01]  /*b7a0*/  LDL.LU R69, [R1+0x88] ;  /* 0x0000880001457983 */ /* 0x000ea20000300800 */
[----:B------:R-:W-:-:S02]  /*b7b0*/  PRMT R4, R7, 0x4210, R10 ;  /* 0x0000421007047816 */ /* 0x000fc4000000000a */
[----:B------:R-:W-:Y:S02]  /*b7c0*/  PRMT R8, R15, 0x5210, R10 ;  /* 0x000052100f087816 */ /* 0x000fe4000000000a */
[--C-:B------:R-:W-:Y:S02]  /*b7d0*/  PRMT R6, R11, 0x4210, R26.reuse ;  /* 0x000042100b067816 */ /* 0x100fe4000000001a */
[----:B------:R-:W-:Y:S02]  /*b7e0*/  PRMT R10, R19, 0x5210, R26 ;  /* 0x00005210130a7816 */ /* 0x000fe4000000001a */
[----:B------:R-:W4:Y:S01]  /*b7f0*/  LDL.LU R26, [R1+0x84] ;  /* 0x00008400011a7983 */ /* 0x000f220000300800 */
[----:B------:R-:W-:Y:S02]  /*b800*/  SHF.R.U32.HI R0, RZ, 0x8, R32 ;  /* 0x00000008ff007819 */ /* 0x000fe40000011620 */
[----:B------:R-:W-:Y:S01]  /*b810*/  LOP3.LUT R18, R18, 0xffff, RZ, 0xc0, !PT ;  /* 0x0000ffff12127812 */ /* 0x000fe200078ec0ff */
[----:B------:R-:W5:Y:S01]  /*b820*/  LDL.LU R32, [R1+0x80] ;  /* 0x0000800001207983 */ /* 0x000f620000300800 */
[----:B------:R-:W-:-:S04]  /*b830*/  LOP3.LUT R0, R0, 0xffff, RZ, 0xc0, !PT ;  /* 0x0000ffff00007812 */ /* 0x000fc800078ec0ff */
[----:B------:R-:W-:Y:S02]  /*b840*/  PRMT R0, R0, 0x3340, R1 ;  /* 0x0000334000007816 */ /* 0x000fe40000000001 */
[----:B------:R-:W-:Y:S02]  /*b850*/  LOP3.LUT R34, R34, 0xffff, RZ, 0xc0, !PT ;  /* 0x0000ffff22227812 */ /* 0x000fe400078ec0ff */
[----:B------:R-:W-:Y:S02]  /*b860*/  PRMT R21, R21, 0x5410, R0 ;  /* 0x0000541015157816 */ /* 0x000fe40000000000 */
[--C-:B------:R-:W-:Y:S02]  /*b870*/  PRMT R5, R9, 0x4210, R18.reuse ;  /* 0x0000421009057816 */ /* 0x100fe40000000012 */
[----:B------:R-:W-:Y:S02]  /*b880*/  PRMT R9, R17, 0x5210, R18 ;  /* 0x0000521011097816 */ /* 0x000fe40000000012 */
[----:B------:R-:W-:-:S02]  /*b890*/  PRMT R7, R13, 0x4210, R34 ;  /* 0x000042100d077816 */ /* 0x000fc40000000022 */
[----:B------:R-:W-:-:S03]  /*b8a0*/  PRMT R11, R21, 0x5210, R34 ;  /* 0x00005210150b7816 */ /* 0x000fc60000000022 */
[----:B0-----:R-:W-:Y:S04]  /*b8b0*/  STS.128 [R68], R4 ;  /* 0x0000000444007388 */ /* 0x001fe80000000c00 */
[----:B------:R0:W-:Y:S01]  /*b8c0*/  STS.128 [R68+0x400], R8 ;  /* 0x0004000844007388 */ /* 0x0001e20000000c00 */
[----:B------:R-:W-:Y:S02]  /*b8d0*/  SHF.R.U32.HI R0, RZ, 0x8, R48 ;  /* 0x00000008ff007819 */ /* 0x000fe40000011630 */
[----:B------:R-:W-:Y:S02]  /*b8e0*/  SHF.R.U32.HI R2, RZ, 0x8, R36 ;  /* 0x00000008ff027819 */ /* 0x000fe40000011624 */
[----:B------:R-:W-:Y:S02]  /*b8f0*/  SHF.R.U32.HI R3, RZ, 0x8, R35 ;  /* 0x00000008ff037819 */ /* 0x000fe40000011623 */
[----:B------:R-:W-:-:S02]  /*b900*/  LOP3.LUT R0, R0, 0xffff, RZ, 0xc0, !PT ;  /* 0x0000ffff00007812 */ /* 0x000fc400078ec0ff */
[----:B------:R-:W-:Y:S02]  /*b910*/  SHF.R.U32.HI R13, RZ, 0x8, R60 ;  /* 0x00000008ff0d7819 */ /* 0x000fe4000001163c */
[----:B------:R-:W-:Y:S02]  /*b920*/  SHF.R.U32.HI R14, RZ, 0x8, R41 ;  /* 0x00000008ff0e7819 */ /* 0x000fe40000011629 */
[----:B------:R-:W-:Y:S02]  /*b930*/  LOP3.LUT R2, R2, 0xffff, RZ, 0xc0, !PT ;  /* 0x0000ffff02027812 */ /* 0x000fe400078ec0ff */
[----:B------:R-:W-:Y:S02]  /*b940*/  LOP3.LUT R3, R3, 0xffff, RZ, 0xc0, !PT ;  /* 0x0000ffff03037812 */ /* 0x000fe400078ec0ff */
[----:B------:R-:W-:Y:S02]  /*b950*/  PRMT R17, R0, 0x3340, R1 ;  /* 0x0000334000117816 */ /* 0x000fe40000000001 */
[----:B------:R-:W-:Y:S01]  /*b960*/  LOP3.LUT R14, R14, 0xffff, RZ, 0xc0, !PT ;  /* 0x0000ffff0e0e7812 */ /* 0x000fe200078ec0ff */
[----:B------:R-:W1:Y:S01]  /*b970*/  LDC R0, c[0x0][0x3b8] ;  /* 0x0000ee00ff007b82 */ /* 0x000e620000000800 */
[----:B------:R-:W-:-:S02]  /*b980*/  LOP3.LUT R13, R13, 0xffff, RZ, 0xc0, !PT ;  /* 0x0000ffff0d0d7812 */ /* 0x000fc400078ec0ff */
[----:B------:R-:W-:Y:S02]  /*b990*/  PRMT R31, R2, 0x3340, R3 ;  /* 0x00003340021f7816 */ /* 0x000fe40000000003 */
[----:B------:R-:W-:-:S03]  /*b9a0*/  LEA R238, R238, UR13, 0x4 ;  /* 0x0000000deeee7c11 */ /* 0x000fc6000f8e20ff */
[----:B------:R-:W-:Y:S01]  /*b9b0*/  BAR.SYNC.DEFER_BLOCKING 0x0 ;  /* 0x0000000000007b1d */ /* 0x000fe20000010000 */
[----:B------:R-:W-:Y:S02]  /*b9c0*/  PRMT R14, R13, 0x3340, R14 ;  /* 0x000033400d0e7816 */ /* 0x000fe4000000000e */
[----:B------:R-:W-:Y:S02]  /*b9d0*/  PRMT R31, R31, 0x5410, R16 ;  /* 0x000054101f1f7816 */ /* 0x000fe40000000010 */
[----:B------:R-:W-:Y:S02]  /*b9e0*/  PRMT R13, R20, 0x5410, R17 ;  /* 0x00005410140d7816 */ /* 0x000fe40000000011 */
[----:B------:R-:W-:Y:S02]  /*b9f0*/  SHF.R.U32.HI R2, RZ, 0x8, R52 ;  /* 0x00000008ff027819 */ /* 0x000fe40000011634 */
[----:B------:R-:W-:Y:S02]  /*ba00*/  SHF.R.U32.HI R3, RZ, 0x8, R39 ;  /* 0x00000008ff037819 */ /* 0x000fe40000011627 */
[----:B------:R-:W-:-:S02]  /*ba10*/  SHF.R.U32.HI R12, RZ, 0x8, R56 ;  /* 0x00000008ff0c7819 */ /* 0x000fc40000011638 */
[----:B------:R-:W-:Y:S02]  /*ba20*/  SHF.R.U32.HI R15, RZ, 0x8, R64 ;  /* 0x00000008ff0f7819 */ /* 0x000fe40000011640 */
[----:B------:R-:W-:Y:S02]  /*ba30*/  LOP3.LUT R12, R12, 0xffff, RZ, 0xc0, !PT ;  /* 0x0000ffff0c0c7812 */ /* 0x000fe400078ec0ff */
[----:B------:R-:W-:Y:S01]  /*ba40*/  LOP3.LUT R3, R3, 0xffff, RZ, 0xc0, !PT ;  /* 0x0000ffff03037812 */ /* 0x000fe200078ec0ff */
[----:B------:R-:W1:Y:S04]  /*ba50*/  LDS.128 R4, [R238] ;  /* 0x00000000ee047984 */ /* 0x000e680000000c00 */
[----:B------:R-:W-:Y:S01]  /*ba60*/  LDS.128 R16, [R238+0x800] ;  /* 0x00080000ee107984 */ /* 0x000fe20000000c00 */
[----:B------:R-:W-:-:S02]  /*ba70*/  LOP3.LUT R2, R2, 0xffff, RZ, 0xc0, !PT ;  /* 0x0000ffff02027812 */ /* 0x000fc400078ec0ff */
[----:B------:R-:W-:Y:S02]  /*ba80*/  LOP3.LUT R15, R15, 0xffff, RZ, 0xc0, !PT ;  /* 0x0000ffff0f0f7812 */ /* 0x000fe400078ec0ff */
[----:B------:R-:W-:Y:S02]  /*ba90*/  F2FP.SATFINITE.E4M3.F32.PACK_AB_MERGE_C R58, R59, R58, RZ ;  /* 0x0000003a3b3a723e */ /* 0x000fe400048070ff */
[----:B------:R-:W-:Y:S02]  /*baa0*/  PRMT R12, R12, 0x3340, R1 ;  /* 0x000033400c0c7816 */ /* 0x000fe40000000001 */
[----:B------:R-:W-:Y:S02]  /*bab0*/  PRMT R3, R2, 0x3340, R3 ;  /* 0x0000334002037816 */ /* 0x000fe40000000003 */
[----:B------:R-:W-:Y:S02]  /*bac0*/  F2FP.SATFINITE.E4M3.F32.PACK_AB_MERGE_C R42, R43, R42, RZ ;  /* 0x0000002a2b2a723e */ /* 0x000fe400048070ff */
[----:B------:R-:W-:-:S02]  /*bad0*/  F2FP.SATFINITE.E4M3.F32.PACK_AB_MERGE_C R50, R51, R50, RZ ;  /* 0x000000323332723e */ /* 0x000fc400048070ff */
[----:B------:R-:W-:Y:S02]  /*bae0*/  F2FP.SATFINITE.E4M3.F32.PACK_AB_MERGE_C R66, R67, R66, RZ ;  /* 0x000000424342723e */ /* 0x000fe400048070ff */
[----:B------:R-:W-:Y:S02]  /*baf0*/  PRMT R15, R15, 0x3340, R72 ;  /* 0x000033400f0f7816 */ /* 0x000fe40000000048 */
[----:B0-----:R-:W-:Y:S02]  /*bb00*/  PRMT R11, R3, 0x5410, R12 ;  /* 0x00005410030b7816 */ /* 0x001fe4000000000c */
[----:B------:R-:W-:Y:S02]  /*bb10*/  LOP3.LUT R58, R58, 0xffff, RZ, 0xc0, !PT ;  /* 0x0000ffff3a3a7812 */ /* 0x000fe400078ec0ff */
[----:B------:R-:W-:Y:S02]  /*bb20*/  LOP3.LUT R42, R42, 0xffff, RZ, 0xc0, !PT ;  /* 0x0000ffff2a2a7812 */ /* 0x000fe400078ec0ff */
[----:B------:R-:W-:-:S02]  /*bb30*/  PRMT R15, R14, 0x5410, R15 ;  /* 0x000054100e0f7816 */ /* 0x000fc4000000000f */
[----:B------:R-:W-:Y:S02]  /*bb40*/  LOP3.LUT R50, R50, 0xffff, RZ, 0xc0, !PT ;  /* 0x0000ffff32327812 */ /* 0x000fe400078ec0ff */
[----:B------:R-:W-:Y:S02]  /*bb50*/  LOP3.LUT R66, R66, 0xffff, RZ, 0xc0, !PT ;  /* 0x0000ffff42427812 */ /* 0x000fe400078ec0ff */
[----:B------:R-:W-:Y:S02]  /*bb60*/  PRMT R14, R11, 0x5210, R58 ;  /* 0x000052100b0e7816 */ /* 0x000fe4000000003a */
[--C-:B------:R-:W-:Y:S02]  /*bb70*/  PRMT R8, R23, 0x4210, R42.reuse ;  /* 0x0000421017087816 */ /* 0x100fe4000000002a */
[----:B------:R-:W-:Y:S02]  /*bb80*/  PRMT R12, R31, 0x5210, R42 ;  /* 0x000052101f0c7816 */ /* 0x000fe4000000002a */
[----:B------:R-:W-:-:S02]  /*bb90*/  PRMT R9, R25, 0x4210, R50 ;  /* 0x0000421019097816 */ /* 0x000fc40000000032 */
[----:B------:R-:W-:Y:S02]  /*bba0*/  PRMT R13, R13, 0x5210, R50 ;  /* 0x000052100d0d7816 */ /* 0x000fe40000000032 */
[----:B------:R-:W-:Y:S02]  /*bbb0*/  PRMT R10, R27, 0x4210, R58 ;  /* 0x000042101b0a7816 */ /* 0x000fe4000000003a */
[--C-:B------:R-:W-:Y:S01]  /*bbc0*/  PRMT R11, R29, 0x4210, R66.reuse ;  /* 0x000042101d0b7816 */ /* 0x100fe20000000042 */
[----:B------:R-:W-:Y:S01]  /*bbd0*/  BAR.SYNC.DEFER_BLOCKING 0x0 ;  /* 0x0000000000007b1d */ /* 0x000fe20000010000 */
[----:B------:R-:W-:Y:S01]  /*bbe0*/  PRMT R15, R15, 0x5210, R66 ;  /* 0x000052100f0f7816 */ /* 0x000fe20000000042 */
[----:B---3--:R-:W-:Y:S01]  /*bbf0*/  IMAD R3, R73, UR4, RZ ;  /* 0x0000000449037c24 */ /* 0x008fe2000f8e02ff */
[C---:B------:R-:W-:Y:S01]  /*bc00*/  ISETP.LT.AND P1, PT, R237.reuse, UR19, !P0 ;  /* 0x00000013ed007c0c */ /* 0x040fe2000c721270 */
[-C--:B-1----:R-:W-:Y:S01]  /*bc10*/  IMAD R237, R237, R0.reuse, RZ ;  /* 0x00000000eded7224 */ /* 0x082fe200078e02ff */
[C---:B------:R-:W-:Y:S01]  /*bc20*/  ISETP.LT.AND P3, PT, R71.reuse, UR19, !P0 ;  /* 0x0000001347007c0c */ /* 0x040fe2000c761270 */
[----:B------:R-:W-:Y:S01]  /*bc30*/  IMAD R23, R71, R0, RZ ;  /* 0x0000000047177224 */ /* 0x000fe200078e02ff */
[C---:B------:R-:W-:Y:S01]  /*bc40*/  IADD3 R2, P4, PT, R3.reuse, UR16, RZ ;  /* 0x0000001003027c10 */ /* 0x040fe2000ff9e0ff */
[----:B------:R-:W3:Y:S04]  /*bc50*/  LDL.LU R31, [R1+0x7c] ;  /* 0x00007c00011f7983 */ /* 0x000ee80000300800 */
[----:B------:R0:W-:Y:S04]  /*bc60*/  STS.128 [R68], R8 ;  /* 0x0000000844007388 */ /* 0x0001e80000000c00 */
[----:B------:R5:W-:Y:S01]  /*bc70*/  STS.128 [R68+0x400], R12 ;  /* 0x0004000c44007388 */ /* 0x000be20000000c00 */
[----:B------:R-:W-:-:S02]  /*bc80*/  LEA.HI.X.SX32 R3, R3, UR17, 0x1, P4 ;  /* 0x0000001103037c11 */ /* 0x000fc4000a0f0eff */
[-C--:B------:R-:W-:Y:S01]  /*bc90*/  IADD3 R20, P6, PT, R237, R2.reuse, RZ ;  /* 0x00000002ed147210 */ /* 0x080fe20007fde0ff */
[----:B------:R-:W3:Y:S01]  /*bca0*/  LDL.LU R30, [R1+0x78] ;  /* 0x00007800011e7983 */ /* 0x000ee20000300800 */
[----:B------:R-:W-:Y:S02]  /*bcb0*/  IADD3 R22, P4, PT, R23, R2, RZ ;  /* 0x0000000217167210 */ /* 0x000fe40007f9e0ff */
[-C--:B------:R-:W-:Y:S01]  /*bcc0*/  LEA.HI.X.SX32 R21, R237, R3.reuse, 0x1, P6 ;  /* 0x00000003ed157211 */ /* 0x080fe200030f0eff */
[----:B------:R-:W3:Y:S01]  /*bcd0*/  LDL.LU R28, [R1+0x74] ;  /* 0x00007400011c7983 */ /* 0x000ee20000300800 */
[C---:B------:R-:W-:Y:S01]  /*bce0*/  PRMT R29, R4.reuse, 0x7770, RZ ;  /* 0x00007770041d7816 */ /* 0x040fe200000000ff */
[----:B------:R-:W-:Y:S01]  /*bcf0*/  BAR.SYNC.DEFER_BLOCKING 0x0 ;  /* 0x0000000000007b1d */ /* 0x000fe20000010000 */
[----:B------:R-:W-:Y:S02]  /*bd00*/  LEA.HI.X.SX32 R23, R23, R3, 0x1, P4 ;  /* 0x0000000317177211 */ /* 0x000fe400020f0eff */
[----:B------:R-:W-:-:S03]  /*bd10*/  PRMT R25, R4, 0x7771, RZ ;  /* 0x0000777104197816 */ /* 0x000fc600000000ff */
[----:B------:R-:W-:Y:S04]  /*bd20*/  @P1 STG.E.U8 desc[UR26][R20.64], R29 ;  /* 0x0000001d14001986 */ /* 0x000fe8000c10111a */
[----:B------:R1:W-:Y:S01]  /*bd30*/  @P3 STG.E.U8 desc[UR26][R22.64], R25 ;  /* 0x0000001916003986 */ /* 0x0003e2000c10111a */
[-C--:B--2---:R-:W-:Y:S01]  /*bd40*/  IMAD R24, R69, R0.reuse, RZ ;  /* 0x0000000045187224 */ /* 0x084fe200078e02ff */
[C---:B----4-:R-:W-:Y:S01]  /*bd50*/  ISETP.LT.AND P3, PT, R26.reuse, UR19, !P0 ;  /* 0x000000131a007c0c */ /* 0x050fe2000c761270 */
[----:B0-----:R-:W-:Y:S02]  /*bd60*/  IMAD R11, R26, R0, RZ ;  /* 0x000000001a0b7224 */ /* 0x001fe400078e02ff */
[----:B------:R-:W2:Y:S01]  /*bd70*/  LDL.LU R26, [R1+0x70] ;  /* 0x00007000011a7983 */ /* 0x000ea20000300800 */
[----:B------:R-:W-:-:S04]  /*bd80*/  IADD3 R8, P1, PT, R24, R2, RZ ;  /* 0x0000000218087210 */ /* 0x000fc80007f3e0ff */
[----:B------:R-:W-:Y:S02]  /*bd90*/  LEA.HI.X.SX32 R9, R24, R3, 0x1, P1 ;  /* 0x0000000318097211 */ /* 0x000fe400008f0eff */
[----:B------:R-:W4:Y:S01]  /*bda0*/  LDL.LU R24, [R1+0x6c] ;  /* 0x00006c0001187983 */ /* 0x000f220000300800 */
[----:B------:R-:W-:Y:S01]  /*bdb0*/  ISETP.LT.AND P6, PT, R69, UR19, !P0 ;  /* 0x0000001345007c0c */ /* 0x000fe2000c7c1270 */
[----:B-----5:R-:W-:Y:S01]  /*bdc0*/  IMAD R13, R32, R0, RZ ;  /* 0x00000000200d7224 */ /* 0x020fe200078e02ff */
[C---:B------:R-:W-:Y:S01]  /*bdd0*/  PRMT R27, R4.reuse, 0x7772, RZ ;  /* 0x00007772041b7816 */ /* 0x040fe200000000ff */
[----:B-1----:R-:W5:Y:S01]  /*bde0*/  LDL.LU R22, [R1+0x68] ;  /* 0x0000680001167983 */ /* 0x002f620000300800 */
[----:B------:R-:W-:Y:S02]  /*bdf0*/  PRMT R25, R4, 0x7773, RZ ;  /* 0x0000777304197816 */ /* 0x000fe400000000ff */
[----:B------:R-:W-:Y:S01]  /*be00*/  ISETP.LT.AND P1, PT, R32, UR19, !P0 ;  /* 0x0000001320007c0c */ /* 0x000fe2000c721270 */
[----:B------:R-:W5:Y:S01]  /*be10*/  LDL.LU R20, [R1+0x64] ;  /* 0x0000640001147983 */ /* 0x000f620000300800 */
[----:B------:R-:W-:-:S02]  /*be20*/  IADD3 R10, P4, PT, R11, R2, RZ ;  /* 0x000000020b0a7210 */ /* 0x000fc40007f9e0ff */
[----:B------:R-:W-:Y:S01]  /*be30*/  PRMT R21, R5, 0x7770, RZ ;  /* 0x0000777005157816 */ /* 0x000fe200000000ff */
[----:B------:R-:W5:Y:S04]  /*be40*/  LDL.LU R29, [R1+0x60] ;  /* 0x00006000011d7983 */ /* 0x000f680000300800 */
[----:B------:R-:W-:Y:S01]  /*be50*/  @P6 STG.E.U8 desc[UR26][R8.64], R27 ;  /* 0x0000001b08006986 */ /* 0x000fe2000c10111a */
[----:B------:R-:W-:-:S04]  /*be60*/  IADD3 R12, P6, PT, R13, R2, RZ ;  /* 0x000000020d0c7210 */ /* 0x000fc80007fde0ff */
[-C--:B------:R-:W-:Y:S02]  /*be70*/  LEA.HI.X.SX32 R13, R13, R3.reuse, 0x1, P6 ;  /* 0x000000030d0d7211 */ /* 0x080fe400030f0eff */
[----:B------:R-:W-:-:S05]  /*be80*/  LEA.HI.X.SX32 R11, R11, R3, 0x1, P4 ;  /* 0x000000030b0b7211 */ /* 0x000fca00020f0eff */
[----:B------:R0:W-:Y:S04]  /*be90*/  @P3 STG.E.U8 desc[UR26][R10.64], R25 ;  /* 0x000000190a003986 */ /* 0x0001e8000c10111a */
[----:B------:R1:W-:Y:S01]  /*bea0*/  @P1 STG.E.U8 desc[UR26][R12.64], R21 ;  /* 0x000000150c001986 */ /* 0x0003e2000c10111a */
[C---:B------:R-:W-:Y:S02]  /*beb0*/  PRMT R23, R5.reuse, 0x7771, RZ ;  /* 0x0000777105177816 */ /* 0x040fe400000000ff */
[----:B0-----:R-:W-:Y:S01]  /*bec0*/  PRMT R25, R5, 0x7772, RZ ;  /* 0x0000777205197816 */ /* 0x001fe200000000ff */
[----:B---3--:R-:W-:-:S05]  /*bed0*/  IMAD R4, R31, R0, RZ ;  /* 0x000000001f047224 */ /* 0x008fca00078e02ff */
[----:B------:R-:W-:-:S04]  /*bee0*/  IADD3 R14, P6, PT, R4, R2, RZ ;  /* 0x00000002040e7210 */ /* 0x000fc80007fde0ff */
[----:B------:R-:W-:Y:S02]  /*bef0*/  LEA.HI.X.SX32 R15, R4, R3, 0x1, P6 ;  /* 0x00000003040f7211 */ /* 0x000fe400030f0eff */
[----:B------:R-:W-:Y:S01]  /*bf00*/  ISETP.LT.AND P4, PT, R31, UR19, !P0 ;  /* 0x000000131f007c0c */ /* 0x000fe2000c781270 */
[----:B------:R-:W-:-:S05]  /*bf10*/  IMAD R9, R30, R0, RZ ;  /* 0x000000001e097224 */ /* 0x000fca00078e02ff */
[C---:B------:R-:W-:Y:S02]  /*bf20*/  IADD3 R8, P6, PT, R9.reuse, R2, RZ ;  /* 0x0000000209087210 */ /* 0x040fe40007fde0ff */
[----:B------:R-:W-:Y:S02]  /*bf30*/  ISETP.LT.AND P3, PT, R30, UR19, !P0 ;  /* 0x000000131e007c0c */ /* 0x000fe4000c761270 */
[----:B------:R-:W-:-:S03]  /*bf40*/  LEA.HI.X.SX32 R9, R9, R3, 0x1, P6 ;  /* 0x0000000309097211 */ /* 0x000fc600030f0eff */
[----:B------:R5:W-:Y:S08]  /*bf50*/  @P4 STG.E.U8 desc[UR26][R14.64], R23 ;  /* 0x000000170e004986 */ /* 0x000bf0000c10111a */
[----:B------:R-:W-:Y:S01]  /*bf60*/  @P3 STG.E.U8 desc[UR26][R8.64], R25 ;  /* 0x0000001908003986 */ /* 0x000fe2000c10111a */
[C---:B--2---:R-:W-:Y:S01]  /*bf70*/  ISETP.LT.AND P6, PT, R26.reuse, UR19, !P0 ;  /* 0x000000131a007c0c */ /* 0x044fe2000c7c1270 */
[----:B-1----:R-:W-:-:S02]  /*bf80*/  IMAD R12, R26, R0, RZ ;  /* 0x000000001a0c7224 */ /* 0x002fc400078e02ff */
[----:B------:R-:W2:Y:S01]  /*bf90*/  LDL.LU R26, [R1+0x5c] ;  /* 0x00005c00011a7983 */ /* 0x000ea20000300800 */
[C---:B----4-:R-:W-:Y:S01]  /*bfa0*/  ISETP.LT.AND P3, PT, R24.reuse, UR19, !P0 ;  /* 0x0000001318007c0c */ /* 0x050fe2000c761270 */
[-C--:B------:R-:W-:Y:S02]  /*bfb0*/  IMAD R13, R24, R0.reuse, RZ ;  /* 0x00000000180d7224 */ /* 0x080fe400078e02ff */
[----:B------:R-:W3:Y:S01]  /*bfc0*/  LDL.LU R24, [R1+0x58] ;  /* 0x0000580001187983 */ /* 0x000ee20000300800 */
[CC--:B------:R-:W-:Y:S01]  /*bfd0*/  IMAD R4, R28.reuse, R0.reuse, RZ ;  /* 0x000000001c047224 */ /* 0x0c0fe200078e02ff */
[----:B------:R-:W-:Y:S02]  /*bfe0*/  ISETP.LT.AND P1, PT, R28, UR19, !P0 ;  /* 0x000000131c007c0c */ /* 0x000fe4000c721270 */
[----:B------:R-:W-:Y:S01]  /*bff0*/  PRMT R21, R5, 0x7773, RZ ;  /* 0x0000777305157816 */ /* 0x000fe200000000ff */
[----:B-----5:R-:W-:Y:S01]  /*c000*/  IMAD R15, R22, R0, RZ ;  /* 0x00000000160f7224 */ /* 0x020fe200078e02ff */
[C---:B------:R-:W-:Y:S01]  /*c010*/  IADD3 R10, P4, PT, R4.reuse, R2, RZ ;  /* 0x00000002040a7210 */ /* 0x040fe20007f9e0ff */
[----:B------:R-:W4:Y:S03]  /*c020*/  LDL.LU R28, [R1+0x54] ;  /* 0x00005400011c7983 */ /* 0x000f260000300800 */
[----:B------:R-:W-:-:S02]  /*c030*/  LEA.HI.X.SX32 R11, R4, R3, 0x1, P4 ;  /* 0x00000003040b7211 */ /* 0x000fc400020f0eff */
[-C--:B------:R-:W-:Y:S02]  /*c040*/  IADD3 R4, P4, PT, R12, R2.reuse, RZ ;  /* 0x000000020c047210 */ /* 0x080fe40007f9e0ff */
[----:B------:R-:W-:Y:S01]  /*c050*/  PRMT R23, R6, 0x7770, RZ ;  /* 0x0000777006177816 */ /* 0x000fe200000000ff */
[----:B------:R0:W-:Y:S01]  /*c060*/  @P1 STG.E.U8 desc[UR26][R10.64], R21 ;  /* 0x000000150a001986 */ /* 0x0001e2000c10111a */
[----:B------:R-:W-:Y:S02]  /*c070*/  LEA.HI.X.SX32 R5, R12, R3, 0x1, P4 ;  /* 0x000000030c057211 */ /* 0x000fe400020f0eff */
[----:B------:R-:W-:Y:S01]  /*c080*/  ISETP.LT.AND P1, PT, R22, UR19, !P0 ;  /* 0x0000001316007c0c */ /* 0x000fe2000c721270 */
[----:B------:R-:W1:Y:S01]  /*c090*/  LDS.128 R8, [R238] ;  /* 0x00000000ee087984 */ /* 0x000e620000000c00 */
[----:B------:R-:W-:-:S03]  /*c0a0*/  IADD3 R12, P4, PT, R13, R2, RZ ;  /* 0x000000020d0c7210 */ /* 0x000fc60007f9e0ff */
[----:B------:R5:W-:Y:S01]  /*c0b0*/  @P6 STG.E.U8 desc[UR26][R4.64], R23 ;  /* 0x0000001704006986 */ /* 0x000be2000c10111a */
[----:B------:R-:W-:-:S03]  /*c0c0*/  IADD3 R14, P6, PT, R15, R2, RZ ;  /* 0x000000020f0e7210 */ /* 0x000fc60007fde0ff */
[----:B------:R-:W4:Y:S01]  /*c0d0*/  LDL.LU R22, [R1+0x50] ;  /* 0x0000500001167983 */ /* 0x000f220000300800 */
[-C--:B------:R-:W-:Y:S01]  /*c0e0*/  LEA.HI.X.SX32 R13, R13, R3.reuse, 0x1, P4 ;  /* 0x000000030d0d7211 */ /* 0x080fe200020f0eff */
[----:B0-----:R-:W-:Y:S01]  /*c0f0*/  IMAD R21, R20, R0, RZ ;  /* 0x0000000014157224 */ /* 0x001fe200078e02ff */
[C---:B------:R-:W-:Y:S01]  /*c100*/  PRMT R27, R6.reuse, 0x7771, RZ ;  /* 0x00007771061b7816 */ /* 0x040fe200000000ff */
[----:B------:R-:W4:Y:S01]  /*c110*/  LDL.LU R30, [R1+0x4c] ;  /* 0x00004c00011e7983 */ /* 0x000f220000300800 */
[----:B------:R-:W-:Y:S02]  /*c120*/  LEA.HI.X.SX32 R15, R15, R3, 0x1, P6 ;  /* 0x000000030f0f7211 */ /* 0x000fe400030f0eff */
[----:B------:R-:W-:Y:S02]  /*c130*/  PRMT R25, R6, 0x7772, RZ ;  /* 0x0000777206197816 */ /* 0x000fe400000000ff */
[----:B------:R-:W-:Y:S01]  /*c140*/  ISETP.LT.AND P4, PT, R20, UR19, !P0 ;  /* 0x0000001314007c0c */ /* 0x000fe2000c781270 */
[----:B------:R0:W-:Y:S01]  /*c150*/  @P3 STG.E.U8 desc[UR26][R12.64], R27 ;  /* 0x0000001b0c003986 */ /* 0x0001e2000c10111a */
[----:B------:R-:W-:-:S02]  /*c160*/  IADD3 R20, P6, PT, R21, R2, RZ ;  /* 0x0000000215147210 */ /* 0x000fc40007fde0ff */
[----:B-----5:R-:W-:Y:S01]  /*c170*/  PRMT R23, R6, 0x7773, RZ ;  /* 0x0000777306177816 */ /* 0x020fe200000000ff */
[----:B------:R-:W-:Y:S01]  /*c180*/  @P1 STG.E.U8 desc[UR26][R14.64], R25 ;  /* 0x000000190e001986 */ /* 0x000fe2000c10111a */
[----:B------:R-:W-:Y:S01]  /*c190*/  LEA.HI.X.SX32 R21, R21, R3, 0x1, P6 ;  /* 0x0000000315157211 */ /* 0x000fe200030f0eff */
[----:B------:R-:W-:-:S05]  /*c1a0*/  IMAD R5, R29, R0, RZ ;  /* 0x000000001d057224 */ /* 0x000fca00078e02ff */
[C---:B------:R-:W-:Y:S01]  /*c1b0*/  IADD3 R4, P6, PT, R5.reuse, R2, RZ ;  /* 0x0000000205047210 */ /* 0x040fe20007fde0ff */
[----:B------:R4:W-:Y:S03]  /*c1c0*/  @P4 STG.E.U8 desc[UR26][R20.64], R23 ;  /* 0x0000001714004986 */ /* 0x0009e6000c10111a */
[----:B------:R-:W-:Y:S01]  /*c1d0*/  LEA.HI.X.SX32 R5, R5, R3, 0x1, P6 ;  /* 0x0000000305057211 */ /* 0x000fe200030f0eff */
[C---:B--2---:R-:W-:Y:S01]  /*c1e0*/  IMAD R6, R26.reuse, R0, RZ ;  /* 0x000000001a067224 */ /* 0x044fe200078e02ff */
[----:B------:R-:W-:Y:S02]  /*c1f0*/  ISETP.LT.AND P1, PT, R26, UR19, !P0 ;  /* 0x000000131a007c0c */ /* 0x000fe4000c721270 */
[----:B------:R-:W2:Y:S02]  /*c200*/  LDL.LU R26, [R1+0x48] ;  /* 0x00004800011a7983 */ /* 0x000ea40000300800 */
[----:B0-----:R-:W-:-:S02]  /*c210*/  IADD3 R12, P4, PT, R6, R2, RZ ;  /* 0x00000002060c7210 */ /* 0x001fc40007f9e0ff */
[----:B---3--:R-:W-:Y:S02]  /*c220*/  ISETP.LT.AND P6, PT, R24, UR19, !P0 ;  /* 0x0000001318007c0c */ /* 0x008fe4000c7c1270 */
[----:B------:R-:W-:Y:S01]  /*c230*/  LEA.HI.X.SX32 R13, R6, R3, 0x1, P4 ;  /* 0x00000003060d7211 */ /* 0x000fe200020f0eff */
[-C--:B------:R-:W-:Y:S02]  /*c240*/  IMAD R6, R24, R0.reuse, RZ ;  /* 0x0000000018067224 */ /* 0x080fe400078e02ff */
[----:B------:R-:W3:Y:S01]  /*c250*/  LDL.LU R24, [R1+0x44] ;  /* 0x0000440001187983 */ /* 0x000ee20000300800 */
[----:B------:R-:W-:Y:S02]  /*c260*/  ISETP.LT.AND P3, PT, R29, UR19, !P0 ;  /* 0x000000131d007c0c */ /* 0x000fe4000c761270 */
[C---:B------:R-:W-:Y:S01]  /*c270*/  PRMT R29, R7.reuse, 0x7770, RZ ;  /* 0x00007770071d7816 */ /* 0x040fe200000000ff */
[----:B----4-:R-:W-:Y:S01]  /*c280*/  IMAD R20, R28, R0, RZ ;  /* 0x000000001c147224 */ /* 0x010fe200078e02ff */
[----:B------:R-:W-:-:S02]  /*c290*/  PRMT R27, R7, 0x7771, RZ ;  /* 0x00007771071b7816 */ /* 0x000fc400000000ff */
[----:B------:R-:W-:-:S07]  /*c2a0*/  IADD3 R14, P4, PT, R6, R2, RZ ;  /* 0x00000002060e7210 */ /* 0x000fce0007f9e0ff */
[----:B------:R0:W-:Y:S01]  /*c2b0*/  @P3 STG.E.U8 desc[UR26][R4.64], R29 ;  /* 0x0000001d04003986 */ /* 0x0001e2000c10111a */
[----:B------:R-:W-:-:S03]  /*c2c0*/  ISETP.LT.AND P3, PT, R28, UR19, !P0 ;  /* 0x000000131c007c0c */ /* 0x000fc6000c761270 */
[----:B------:R-:W4:Y:S01]  /*c2d0*/  LDL.LU R28, [R1+0x40] ;  /* 0x00004000011c7983 */ /* 0x000f220000300800 */
[----:B------:R-:W-:Y:S02]  /*c2e0*/  LEA.HI.X.SX32 R15, R6, R3, 0x1, P4 ;  /* 0x00000003060f7211 */ /* 0x000fe400020f0eff */
[----:B------:R-:W-:Y:S01]  /*c2f0*/  IADD3 R6, P4, PT, R20, R2, RZ ;  /* 0x0000000214067210 */ /* 0x000fe20007f9e0ff */
[----:B------:R5:W-:Y:S01]  /*c300*/  @P1 STG.E.U8 desc[UR26][R12.64], R27 ;  /* 0x0000001b0c001986 */ /* 0x000be2000c10111a */
[C---:B------:R-:W-:Y:S01]  /*c310*/  ISETP.LT.AND P1, PT, R22.reuse, UR19, !P0 ;  /* 0x0000001316007c0c */ /* 0x040fe2000c721270 */
[----:B------:R-:W-:Y:S02]  /*c320*/  IMAD R21, R22, R0, RZ ;  /* 0x0000000016157224 */ /* 0x000fe400078e02ff */
[----:B------:R-:W4:Y:S01]  /*c330*/  LDL.LU R22, [R1+0x3c] ;  /* 0x00003c0001167983 */ /* 0x000f220000300800 */
[C---:B------:R-:W-:Y:S02]  /*c340*/  PRMT R25, R7.reuse, 0x7772, RZ ;  /* 0x0000777207197816 */ /* 0x040fe400000000ff */
[----:B------:R-:W-:-:S02]  /*c350*/  PRMT R23, R7, 0x7773, RZ ;  /* 0x0000777307177816 */ /* 0x000fc400000000ff */
[----:B------:R-:W-:Y:S01]  /*c360*/  LEA.HI.X.SX32 R7, R20, R3, 0x1, P4 ;  /* 0x0000000314077211 */ /* 0x000fe200020f0eff */
[----:B------:R2:W-:Y:S04]  /*c370*/  @P6 STG.E.U8 desc[UR26][R14.64], R25 ;  /* 0x000000190e006986 */ /* 0x0005e8000c10111a */
[----:B------:R2:W-:Y:S01]  /*c380*/  @P3 STG.E.U8 desc[UR26][R6.64], R23 ;  /* 0x0000001706003986 */ /* 0x0005e2000c10111a */
[----:B0-----:R-:W-:-:S03]  /*c390*/  IADD3 R4, P6, PT, R21, R2, RZ ;  /* 0x0000000215047210 */ /* 0x001fc60007fde0ff */
[----:B-----5:R-:W5:Y:S01]  /*c3a0*/  LDL.LU R27, [R1+0x38] ;  /* 0x00003800011b7983 */ /* 0x020f620000300800 */
[----:B------:R-:W-:Y:S02]  /*c3b0*/  LEA.HI.X.SX32 R5, R21, R3, 0x1, P6 ;  /* 0x0000000315057211 */ /* 0x000fe400030f0eff */
[----:B-1----:R-:W-:-:S05]  /*c3c0*/  PRMT R21, R8, 0x7770, RZ ;  /* 0x0000777008157816 */ /* 0x002fca00000000ff */
[----:B------:R4:W-:Y:S01]  /*c3d0*/  @P1 STG.E.U8 desc[UR26][R4.64], R21 ;  /* 0x0000001504001986 */ /* 0x0009e2000c10111a */
[C---:B--2---:R-:W-:Y:S01]  /*c3e0*/  ISETP.LT.AND P3, PT, R26.reuse, UR19, !P0 ;  /* 0x000000131a007c0c */ /* 0x044fe2000c761270 */
[-C--:B------:R-:W-:Y:S02]  /*c3f0*/  IMAD R15, R26, R0.reuse, RZ ;  /* 0x000000001a0f7224 */ /* 0x080fe400078e02ff */
[----:B------:R-:W2:Y:S01]  /*c400*/  LDL.LU R26, [R1+0x34] ;  /* 0x00003400011a7983 */ /* 0x000ea20000300800 */
[CC--:B---3--:R-:W-:Y:S01]  /*c410*/  IMAD R20, R24.reuse, R0.reuse, RZ ;  /* 0x0000000018147224 */ /* 0x0c8fe200078e02ff */
[----:B------:R-:W-:Y:S02]  /*c420*/  ISETP.LT.AND P1, PT, R24, UR19, !P0 ;  /* 0x0000001318007c0c */ /* 0x000fe4000c721270 */
[----:B------:R-:W3:Y:S01]  /*c430*/  LDL.LU R24, [R1+0x30] ;  /* 0x0000300001187983 */ /* 0x000ee20000300800 */
[C---:B------:R-:W-:Y:S01]  /*c440*/  IMAD R13, R30.reuse, R0, RZ ;  /* 0x000000001e0d7224 */ /* 0x040fe200078e02ff */
[----:B------:R-:W-:-:S04]  /*c450*/  ISETP.LT.AND P4, PT, R30, UR19, !P0 ;  /* 0x000000131e007c0c */ /* 0x000fc8000c781270 */
[CC--:B------:R-:W-:Y:S02]  /*c460*/  IADD3 R12, P6, PT, R13.reuse, R2.reuse, RZ ;  /* 0x000000020d0c7210 */ /* 0x0c0fe40007fde0ff */
[C---:B------:R-:W-:Y:S02]  /*c470*/  PRMT R25, R8.reuse, 0x7771, RZ ;  /* 0x0000777108197816 */ /* 0x040fe400000000ff */
[-C--:B------:R-:W-:Y:S02]  /*c480*/  LEA.HI.X.SX32 R13, R13, R3.reuse, 0x1, P6 ;  /* 0x000000030d0d7211 */ /* 0x080fe400030f0eff */
[C---:B------:R-:W-:Y:S02]  /*c490*/  IADD3 R14, P6, PT, R15.reuse, R2, RZ ;  /* 0x000000020f0e7210 */ /* 0x040fe40007fde0ff */
[----:B------:R-:W-:Y:S01]  /*c4a0*/  PRMT R23, R8, 0x7772, RZ ;  /* 0x0000777208177816 */ /* 0x000fe200000000ff */
[----:B------:R0:W-:Y:S01]  /*c4b0*/  @P4 STG.E.U8 desc[UR26][R12.64], R25 ;  /* 0x000000190c004986 */ /* 0x0001e2000c10111a */
[----:B------:R-:W-:Y:S01]  /*c4c0*/  LEA.HI.X.SX32 R15, R15, R3, 0x1, P6 ;  /* 0x000000030f0f7211 */ /* 0x000fe200030f0eff */
[----:B----4-:R-:W-:Y:S01]  /*c4d0*/  IMAD R5, R28, R0, RZ ;  /* 0x000000001c057224 */ /* 0x010fe200078e02ff */
[----:B------:R-:W-:-:S02]  /*c4e0*/  IADD3 R6, P4, PT, R20, R2, RZ ;  /* 0x0000000214067210 */ /* 0x000fc40007f9e0ff */
[----:B------:R-:W-:Y:S02]  /*c4f0*/  ISETP.LT.AND P6, PT, R28, UR19, !P0 ;  /* 0x000000131c007c0c */ /* 0x000fe4000c7c1270 */
[----:B------:R-:W4:Y:S01]  /*c500*/  LDL.LU R28, [R1+0x2c] ;  /* 0x00002c00011c7983 */ /* 0x000f220000300800 */
[-C--:B------:R-:W-:Y:S02]  /*c510*/  LEA.HI.X.SX32 R7, R20, R3.reuse, 0x1, P4 ;  /* 0x0000000314077211 */ /* 0x080fe400020f0eff */
[----:B------:R-:W-:Y:S01]  /*c520*/  PRMT R21, R8, 0x7773, RZ ;  /* 0x0000777308157816 */ /* 0x000fe200000000ff */
[----:B------:R1:W-:Y:S01]  /*c530*/  @P3 STG.E.U8 desc[UR26][R14.64], R23 ;  /* 0x000000170e003986 */ /* 0x0003e2000c10111a */
[C---:B------:R-:W-:Y:S01]  /*c540*/  IADD3 R4, P4, PT, R5.reuse, R2, RZ ;  /* 0x0000000205047210 */ /* 0x040fe20007f9e0ff */
[C---:B------:R-:W-:Y:S01]  /*c550*/  IMAD R8, R22.reuse, R0, RZ ;  /* 0x0000000016087224 */ /* 0x040fe200078e02ff */
[----:B------:R-:W-:Y:S02]  /*c560*/  ISETP.LT.AND P3, PT, R22, UR19, !P0 ;  /* 0x0000001316007c0c */ /* 0x000fe4000c761270 */
[----:B------:R-:W4:Y:S01]  /*c570*/  LDL.LU R22, [R1+0x28] ;  /* 0x0000280001167983 */ /* 0x000f220000300800 */
[----:B------:R-:W-:-:S02]  /*c580*/  LEA.HI.X.SX32 R5, R5, R3, 0x1, P4 ;  /* 0x0000000305057211 */ /* 0x000fc400020f0eff */
[C---:B0-----:R-:W-:Y:S01]  /*c590*/  IADD3 R12, P4, PT, R8.reuse, R2, RZ ;  /* 0x00000002080c7210 */ /* 0x041fe20007f9e0ff */
[----:B------:R0:W-:Y:S01]  /*c5a0*/  @P1 STG.E.U8 desc[UR26][R6.64], R21 ;  /* 0x0000001506001986 */ /* 0x0001e2000c10111a */
[C---:B-----5:R-:W-:Y:S01]  /*c5b0*/  IMAD R20, R27.reuse, R0, RZ ;  /* 0x000000001b147224 */ /* 0x060fe200078e02ff */
[----:B------:R-:W-:Y:S02]  /*c5c0*/  ISETP.LT.AND P1, PT, R27, UR19, !P0 ;  /* 0x000000131b007c0c */ /* 0x000fe4000c721270 */
[----:B------:R-:W-:Y:S01]  /*c5d0*/  LEA.HI.X.SX32 R13, R8, R3, 0x1, P4 ;  /* 0x00000003080d7211 */ /* 0x000fe200020f0eff */
[----:B------:R-:W5:Y:S01]  /*c5e0*/  LDL.LU R27, [R1+0x24] ;  /* 0x00002400011b7983 */ /* 0x000f620000300800 */
[C---:B------:R-:W-:Y:S02]  /*c5f0*/  PRMT R25, R9.reuse, 0x7770, RZ ;  /* 0x0000777009197816 */ /* 0x040fe400000000ff */
[----:B-1----:R-:W-:-:S03]  /*c600*/  PRMT R23, R9, 0x7771, RZ ;  /* 0x0000777109177816 */ /* 0x002fc600000000ff */
[----:B------:R1:W-:Y:S01]  /*c610*/  @P6 STG.E.U8 desc[UR26][R4.64], R25 ;  /* 0x0000001904006986 */ /* 0x0003e2000c10111a */
[----:B------:R-:W-:-:S03]  /*c620*/  IADD3 R14, P6, PT, R20, R2, RZ ;  /* 0x00000002140e7210 */ /* 0x000fc60007fde0ff */
[----:B------:R0:W-:Y:S01]  /*c630*/  @P3 STG.E.U8 desc[UR26][R12.64], R23 ;  /* 0x000000170c003986 */ /* 0x0001e2000c10111a */
[----:B------:R-:W-:Y:S02]  /*c640*/  LEA.HI.X.SX32 R15, R20, R3, 0x1, P6 ;  /* 0x00000003140f7211 */ /* 0x000fe400030f0eff */
[C---:B--2---:R-:W-:Y:S01]  /*c650*/  ISETP.LT.AND P4, PT, R26.reuse, UR19, !P0 ;  /* 0x000000131a007c0c */ /* 0x044fe2000c781270 */
[-C--:B0-----:R-:W-:Y:S02]  /*c660*/  IMAD R7, R26, R0.reuse, RZ ;  /* 0x000000001a077224 */ /* 0x081fe400078e02ff */
[----:B------:R-:W2:Y:S01]  /*c670*/  LDL.LU R26, [R1+0x20] ;  /* 0x00002000011a7983 */ /* 0x000ea20000300800 */
[C---:B---3--:R-:W-:Y:S01]  /*c680*/  ISETP.LT.AND P3, PT, R24.reuse, UR19, !P0 ;  /* 0x0000001318007c0c */ /* 0x048fe2000c761270 */
[----:B-1----:R-:W-:Y:S02]  /*c690*/  IMAD R5, R24, R0, RZ ;  /* 0x0000000018057224 */ /* 0x002fe400078e02ff */
[----:B------:R-:W3:Y:S04]  /*c6a0*/  LDL.LU R24, [R1+0x1c] ;  /* 0x00001c0001187983 */ /* 0x000ee80000300800 */
[----:B------:R-:W3:Y:S01]  /*c6b0*/  LDL.LU R20, [R1+0x18] ;  /* 0x0000180001147983 */ /* 0x000ee20000300800 */
[----:B------:R-:W-:-:S02]  /*c6c0*/  IADD3 R6, P6, PT, R7, R2, RZ ;  /* 0x0000000207067210 */ /* 0x000fc40007fde0ff */
[----:B------:R-:W-:Y:S02]  /*c6d0*/  PRMT R21, R9, 0x7772, RZ ;  /* 0x0000777209157816 */ /* 0x000fe400000000ff */
[-C--:B------:R-:W-:Y:S02]  /*c6e0*/  LEA.HI.X.SX32 R7, R7, R3.reuse, 0x1, P6 ;  /* 0x0000000307077211 */ /* 0x080fe400030f0eff */
[----:B------:R-:W-:Y:S01]  /*c6f0*/  PRMT R25, R9, 0x7773, RZ ;  /* 0x0000777309197816 */ /* 0x000fe200000000ff */
[----:B------:R0:W-:Y:S01]  /*c700*/  @P1 STG.E.U8 desc[UR26][R14.64], R21 ;  /* 0x000000150e001986 */ /* 0x0001e2000c10111a */
[C---:B------:R-:W-:Y:S01]  /*c710*/  IADD3 R4, P6, PT, R5.reuse, R2, RZ ;  /* 0x0000000205047210 */ /* 0x040fe20007fde0ff */
[C---:B----4-:R-:W-:Y:S01]  /*c720*/  IMAD R9, R28.reuse, R0, RZ ;  /* 0x000000001c097224 */ /* 0x050fe200078e02ff */
[----:B------:R-:W-:Y:S01]  /*c730*/  ISETP.LT.AND P1, PT, R28, UR19, !P0 ;  /* 0x000000131c007c0c */ /* 0x000fe2000c721270 */
[----:B------:R5:W-:Y:S01]  /*c740*/  @P4 STG.E.U8 desc[UR26][R6.64], R25 ;  /* 0x0000001906004986 */ /* 0x000be2000c10111a */
[----:B------:R-:W-:-:S02]  /*c750*/  LEA.HI.X.SX32 R5, R5, R3, 0x1, P6 ;  /* 0x0000000305057211 */ /* 0x000fc400030f0eff */
[C---:B------:R-:W-:Y:S01]  /*c760*/  IADD3 R8, P4, PT, R9.reuse, R2, RZ ;  /* 0x0000000209087210 */ /* 0x040fe20007f9e0ff */
[C---:B------:R-:W-:Y:S01]  /*c770*/  IMAD R13, R22.reuse, R0, RZ ;  /* 0x00000000160d7224 */ /* 0x040fe200078e02ff */
[----:B------:R-:W-:Y:S02]  /*c780*/  ISETP.LT.AND P6, PT, R22, UR19, !P0 ;  /* 0x0000001316007c0c */ /* 0x000fe4000c7c1270 */
[C---:B------:R-:W-:Y:S01]  /*c790*/  PRMT R23, R10.reuse, 0x7770, RZ ;  /* 0x000077700a177816 */ /* 0x040fe200000000ff */
[----:B------:R-:W4:Y:S01]  /*c7a0*/  LDL.LU R22, [R1+0x14] ;  /* 0x0000140001167983 */ /* 0x000f220000300800 */
[-C--:B------:R-:W-:Y:S02]  /*c7b0*/  LEA.HI.X.SX32 R9, R9, R3.reuse, 0x1, P4 ;  /* 0x0000000309097211 */ /* 0x080fe400020f0eff */
[C---:B0-----:R-:W-:Y:S01]  /*c7c0*/  PRMT R21, R10.reuse, 0x7771, RZ ;  /* 0x000077710a157816 */ /* 0x041fe200000000ff */
[----:B------:R0:W-:Y:S01]  /*c7d0*/  @P3 STG.E.U8 desc[UR26][R4.64], R23 ;  /* 0x0000001704003986 */ /* 0x0001e2000c10111a */
[----:B------:R-:W-:Y:S01]  /*c7e0*/  IADD3 R12, P4, PT, R13, R2, RZ ;  /* 0x000000020d0c7210 */ /* 0x000fe20007f9e0ff */
[----:B-----5:R-:W-:Y:S01]  /*c7f0*/  IMAD R7, R27, R0, RZ ;  /* 0x000000001b077224 */ /* 0x020fe200078e02ff */
[----:B------:R-:W-:Y:S01]  /*c800*/  PRMT R15, R10, 0x7772, RZ ;  /* 0x000077720a0f7816 */ /* 0x000fe200000000ff */
[----:B------:R1:W-:Y:S01]  /*c810*/  @P1 STG.E.U8 desc[UR26][R8.64], R21 ;  /* 0x0000001508001986 */ /* 0x0003e2000c10111a */
[----:B------:R-:W-:-:S02]  /*c820*/  LEA.HI.X.SX32 R13, R13, R3, 0x1, P4 ;  /* 0x000000030d0d7211 */ /* 0x000fc400020f0eff */
[----:B------:R-:W-:Y:S01]  /*c830*/  ISETP.LT.AND P3, PT, R27, UR19, !P0 ;  /* 0x000000131b007c0c */ /* 0x000fe2000c761270 */
[----:B------:R-:W5:Y:S01]  /*c840*/  LDL.LU R28, [R1+0x10] ;  /* 0x00001000011c7983 */ /* 0x000f620000300800 */
[----:B------:R-:W-:-:S03]  /*c850*/  IADD3 R6, P4, PT, R7, R2, RZ ;  /* 0x0000000207067210 */ /* 0x000fc60007f9e0ff */
[----:B------:R2:W-:Y:S01]  /*c860*/  @P6 STG.E.U8 desc[UR26][R12.64], R15 ;  /* 0x0000000f0c006986 */ /* 0x0005e2000c10111a */
[----:B------:R-:W-:Y:S02]  /*c870*/  LEA.HI.X.SX32 R7, R7, R3, 0x1, P4 ;  /* 0x0000000307077211 */ /* 0x000fe400020f0eff */
[----:B0-----:R-:W-:Y:S01]  /*c880*/  PRMT R23, R10, 0x7773, RZ ;  /* 0x000077730a177816 */ /* 0x001fe200000000ff */
[----:B------:R-:W5:Y:S01]  /*c890*/  LDL.LU R27, [R1+0xfc] ;  /* 0x0000fc00011b7983 */ /* 0x000f620000300800 */
[----:B-1----:R-:W-:-:S03]  /*c8a0*/  PRMT R21, R11, 0x7770, RZ ;  /* 0x000077700b157816 */ /* 0x002fc600000000ff */
[----:B------:R0:W-:Y:S01]  /*c8b0*/  @P3 STG.E.U8 desc[UR26][R6.64], R23 ;  /* 0x0000001706003986 */ /* 0x0001e2000c10111a */
[C---:B--2---:R-:W-:Y:S01]  /*c8c0*/  IMAD R14, R26.reuse, R0, RZ ;  /* 0x000000001a0e7224 */ /* 0x044fe200078e02ff */
[----:B------:R-:W-:Y:S02]  /*c8d0*/  ISETP.LT.AND P1, PT, R26, UR19, !P0 ;  /* 0x000000131a007c0c */ /* 0x000fe4000c721270 */
[----:B------:R-:W2:Y:S02]  /*c8e0*/  LDL.LU R26, [R1+0xf8] ;  /* 0x0000f800011a7983 */ /* 0x000ea40000300800 */
[----:B------:R-:W-:-:S04]  /*c8f0*/  IADD3 R4, P6, PT, R14, R2, RZ ;  /* 0x000000020e047210 */ /* 0x000fc80007fde0ff */
[----:B------:R-:W-:Y:S01]  /*c900*/  LEA.HI.X.SX32 R5, R14, R3, 0x1, P6 ;  /* 0x000000030e057211 */ /* 0x000fe200030f0eff */
[----:B---3--:R-:W-:-:S04]  /*c910*/  IMAD R10, R20, R0, RZ ;  /* 0x00000000140a7224 */ /* 0x008fc800078e02ff */
[----:B------:R1:W-:Y:S01]  /*c920*/  @P1 STG.E.U8 desc[UR26][R4.64], R21 ;  /* 0x0000001504001986 */ /* 0x0003e2000c10111a */
[----:B------:R-:W-:-:S03]  /*c930*/  ISETP.LT.AND P1, PT, R20, UR19, !P0 ;  /* 0x0000001314007c0c */ /* 0x000fc6000c721270 */
[----:B------:R-:W3:Y:S01]  /*c940*/  LDL.LU R20, [R1+0xf4] ;  /* 0x0000f40001147983 */ /* 0x000ee20000300800 */
[C---:B------:R-:W-:Y:S01]  /*c950*/  IMAD R9, R24.reuse, R0, RZ ;  /* 0x0000000018097224 */ /* 0x040fe200078e02ff */
[----:B------:R-:W-:Y:S02]  /*c960*/  ISETP.LT.AND P4, PT, R24, UR19, !P0 ;  /* 0x0000001318007c0c */ /* 0x000fe4000c781270 */
[----:B------:R-:W-:Y:S01]  /*c970*/  PRMT R15, R11, 0x7771, RZ ;  /* 0x000077710b0f7816 */ /* 0x000fe200000000ff */
[----:B------:R-:W3:Y:S01]  /*c980*/  LDL.LU R24, [R1+0xf0] ;  /* 0x0000f00001187983 */ /* 0x000ee20000300800 */
[----:B------:R-:W-:-:S04]  /*c990*/  IADD3 R8, P3, PT, R9, R2, RZ ;  /* 0x0000000209087210 */ /* 0x000fc80007f7e0ff */
[----:B------:R-:W-:Y:S02]  /*c9a0*/  LEA.HI.X.SX32 R9, R9, R3, 0x1, P3 ;  /* 0x0000000309097211 */ /* 0x000fe400018f0eff */
[----:B------:R-:W-:-:S03]  /*c9b0*/  IADD3 R12, P3, PT, R10, R2, RZ ;  /* 0x000000020a0c7210 */ /* 0x000fc60007f7e0ff */
[----:B------:R0:W-:Y:S01]  /*c9c0*/  @P4 STG.E.U8 desc[UR26][R8.64], R15 ;  /* 0x0000000f08004986 */ /* 0x0001e2000c10111a */
[C---:B----4-:R-:W-:Y:S01]  /*c9d0*/  IMAD R14, R22.reuse, R0, RZ ;  /* 0x00000000160e7224 */ /* 0x050fe200078e02ff */
[----:B------:R-:W-:Y:S02]  /*c9e0*/  ISETP.LT.AND P6, PT, R22, UR19, !P0 ;  /* 0x0000001316007c0c */ /* 0x000fe4000c7c1270 */
[-C--:B------:R-:W-:Y:S01]  /*c9f0*/  LEA.HI.X.SX32 R13, R10, R3.reuse, 0x1, P3 ;  /* 0x000000030a0d7211 */ /* 0x080fe200018f0eff */
[----:B------:R-:W4:Y:S01]  /*ca00*/  LDL.LU R22, [R1+0xe4] ;  /* 0x0000e40001167983 */ /* 0x000f220000300800 */
[----:B0-----:R-:W-:Y:S02]  /*ca10*/  IADD3 R6, P4, PT, R14, R2, RZ ;  /* 0x000000020e067210 */ /* 0x001fe40007f9e0ff */
[C---:B-1----:R-:W-:Y:S02]  /*ca20*/  PRMT R21, R11.reuse, 0x7772, RZ ;  /* 0x000077720b157816 */ /* 0x042fe400000000ff */
[----:B------:R-:W-:Y:S01]  /*ca30*/  PRMT R25, R11, 0x7773, RZ ;  /* 0x000077730b197816 */ /* 0x000fe200000000ff */
[----:B-----5:R-:W-:Y:S01]  /*ca40*/  IMAD R5, R28, R0, RZ ;  /* 0x000000001c057224 */ /* 0x020fe200078e02ff */
[----:B------:R-:W-:-:S03]  /*ca50*/  LEA.HI.X.SX32 R7, R14, R3, 0x1, P4 ;  /* 0x000000030e077211 */ /* 0x000fc600020f0eff */
[----:B------:R-:W-:Y:S01]  /*ca60*/  IMAD R11, R0, 0x2, R5 ;  /* 0x00000002000b7824 */ /* 0x000fe200078e0205 */
[----:B------:R0:W-:Y:S01]  /*ca70*/  @P1 STG.E.U8 desc[UR26][R12.64], R21 ;  /* 0x000000150c001986 */ /* 0x0001e2000c10111a */
[----:B------:R-:W-:-:S03]  /*ca80*/  IADD3 R4, P1, PT, R5, R2, RZ ;  /* 0x0000000205047210 */ /* 0x000fc60007f3e0ff */
[----:B------:R1:W-:Y:S01]  /*ca90*/  @P6 STG.E.U8 desc[UR26][R6.64], R25 ;  /* 0x0000001906006986 */ /* 0x0003e2000c10111a */
[----:B------:R-:W-:Y:S02]  /*caa0*/  IADD3 R8, P6, PT, R11, R2, RZ ;  /* 0x000000020b087210 */ /* 0x000fe40007fde0ff */
[-C--:B------:R-:W-:Y:S02]  /*cab0*/  LEA.HI.X.SX32 R5, R5, R3.reuse, 0x1, P1 ;  /* 0x0000000305057211 */ /* 0x080fe400008f0eff */
[----:B------:R-:W-:Y:S01]  /*cac0*/  LEA.HI.X.SX32 R9, R11, R3, 0x1, P6 ;  /* 0x000000030b097211 */ /* 0x000fe200030f0eff */
[----:B0-----:R-:W5:Y:S01]  /*cad0*/  LDL.LU R12, [R1+0xe0] ;  /* 0x0000e000010c7983 */ /* 0x001f620000300800 */
[----:B--2---:R-:W-:-:S03]  /*cae0*/  ISETP.LT.AND P1, PT, R26, UR19, !P0 ;  /* 0x000000131a007c0c */ /* 0x004fc6000c721270 */
[----:B------:R-:W2:Y:S01]  /*caf0*/  LDL.LU R26, [R1+0xc] ;  /* 0x00000c00011a7983 */ /* 0x000ea20000300800 */
[----:B---3--:R-:W-:-:S03]  /*cb00*/  ISETP.LT.AND P6, PT, R20, UR19, !P0 ;  /* 0x0000001314007c0c */ /* 0x008fc6000c7c1270 */
[----:B------:R-:W3:Y:S01]  /*cb10*/  LDL.LU R20, [R1+0xdc] ;  /* 0x0000dc0001147983 */ /* 0x000ee20000300800 */
[----:B------:R-:W-:Y:S01]  /*cb20*/  ISETP.LT.AND P3, PT, R28, UR19, !P0 ;  /* 0x000000131c007c0c */ /* 0x000fe2000c761270 */
[----:B------:R-:W-:Y:S01]  /*cb30*/  IMAD R15, R0, 0x2, R11 ;  /* 0x00000002000f7824 */ /* 0x000fe200078e020b */
[C---:B------:R-:W-:Y:S01]  /*cb40*/  PRMT R23, R16.reuse, 0x7770, RZ ;  /* 0x0000777010177816 */ /* 0x040fe200000000ff */
[----:B-1----:R-:W2:Y:S01]  /*cb50*/  LDL.LU R25, [R1+0xd8] ;  /* 0x0000d80001197983 */ /* 0x002ea20000300800 */
[----:B------:R-:W-:Y:S01]  /*cb60*/  PRMT R21, R16, 0x7771, RZ ;  /* 0x0000777110157816 */ /* 0x000fe200000000ff */
[----:B------:R-:W-:Y:S01]  /*cb70*/  IMAD R7, R0, 0x2, R15 ;  /* 0x0000000200077824 */ /* 0x000fe200078e020f */
[----:B------:R-:W-:-:S07]  /*cb80*/  ISETP.LT.AND P4, PT, R27, UR19, !P0 ;  /* 0x000000131b007c0c */ /* 0x000fce000c781270 */
[----:B------:R-:W-:Y:S01]  /*cb90*/  @P3 STG.E.U8 desc[UR26][R4.64], R23 ;  /* 0x0000001704003986 */ /* 0x000fe2000c10111a */
[CC--:B------:R-:W-:Y:S01]  /*cba0*/  IADD3 R10, P3, PT, R15.reuse, R2.reuse, RZ ;  /* 0x000000020f0a7210 */ /* 0x0c0fe20007f7e0ff */
[----:B------:R-:W-:Y:S02]  /*cbb0*/  IMAD R13, R0, 0x2, R7 ;  /* 0x00000002000d7824 */ /* 0x000fe400078e0207 */
[----:B------:R0:W-:Y:S01]  /*cbc0*/  @P5 STG.E.U8 desc[UR26][R8.64], R21 ;  /* 0x0000001508005986 */ /* 0x0001e2000c10111a */
[-C--:B------:R-:W-:Y:S02]  /*cbd0*/  LEA.HI.X.SX32 R11, R15, R3.reuse, 0x1, P3 ;  /* 0x000000030f0b7211 */ /* 0x080fe400018f0eff */
[----:B------:R-:W-:Y:S02]  /*cbe0*/  PRMT R15, R16, 0x7772, RZ ;  /* 0x00007772100f7816 */ /* 0x000fe400000000ff */
[----:B------:R-:W-:Y:S02]  /*cbf0*/  ISETP.LT.AND P3, PT, R24, UR19, !P0 ;  /* 0x0000001318007c0c */ /* 0x000fe4000c761270 */
[CC--:B------:R-:W-:Y:S01]  /*cc00*/  IADD3 R6, P5, PT, R7.reuse, R2.reuse, RZ ;  /* 0x0000000207067210 */ /* 0x0c0fe20007fbe0ff */
[----:B------:R-:W2:Y:S03]  /*cc10*/  LDL.LU R24, [R1+0xd4] ;  /* 0x0000d40001187983 */ /* 0x000ea60000300800 */
[----:B------:R-:W-:Y:S01]  /*cc20*/  LEA.HI.X.SX32 R7, R7, R3, 0x1, P5 ;  /* 0x0000000307077211 */ /* 0x000fe200028f0eff */
[----:B------:R1:W-:Y:S01]  /*cc30*/  @P2 STG.E.U8 desc[UR26][R10.64], R15 ;  /* 0x0000000f0a002986 */ /* 0x0003e2000c10111a */
[----:B0-----:R-:W-:Y:S01]  /*cc40*/  PRMT R21, R16, 0x7773, RZ ;  /* 0x0000777310157816 */ /* 0x001fe200000000ff */
[----:B------:R-:W-:Y:S01]  /*cc50*/  IMAD R9, R0, 0x2, R13 ;  /* 0x0000000200097824 */ /* 0x000fe200078e020d */
[----:B------:R-:W-:-:S03]  /*cc60*/  IADD3 R4, P2, PT, R13, R2, RZ ;  /* 0x000000020d047210 */ /* 0x000fc60007f5e0ff */
[----:B------:R0:W-:Y:S01]  /*cc70*/  @P4 STG.E.U8 desc[UR26][R6.64], R21 ;  /* 0x0000001506004986 */ /* 0x0001e2000c10111a */
[-C--:B------:R-:W-:Y:S01]  /*cc80*/  LEA.HI.X.SX32 R5, R13, R3.reuse, 0x1, P2 ;  /* 0x000000030d057211 */ /* 0x080fe200010f0eff */
[----:B------:R-:W-:Y:S01]  /*cc90*/  IMAD R13, R0, 0x2, R9 ;  /* 0x00000002000d7824 */ /* 0x000fe200078e0209 */
[CC--:B------:R-:W-:Y:S02]  /*cca0*/  IADD3 R8, P4, PT, R9.reuse, R2.reuse, RZ ;  /* 0x0000000209087210 */ /* 0x0c0fe40007f9e0ff */
[----:B----4-:R-:W-:Y:S02]  /*ccb0*/  ISETP.LT.AND P5, PT, R22, UR19, !P0 ;  /* 0x0000001316007c0c */ /* 0x010fe4000c7a1270 */
[----:B------:R-:W4:Y:S01]  /*ccc0*/  LDL.LU R22, [R1+0xd0] ;  /* 0x0000d00001167983 */ /* 0x000f220000300800 */
[-C--:B------:R-:W-:Y:S02]  /*ccd0*/  LEA.HI.X.SX32 R9, R9, R3.reuse, 0x1, P4 ;  /* 0x0000000309097211 */ /* 0x080fe400020f0eff */
[C---:B-1----:R-:W-:Y:S01]  /*cce0*/  IADD3 R10, P4, PT, R13.reuse, R2, RZ ;  /* 0x000000020d0a7210 */ /* 0x042fe20007f9e0ff */
[----:B------:R-:W4:Y:S03]  /*ccf0*/  LDL.LU R14, [R1+0xcc] ;  /* 0x0000cc00010e7983 */ /* 0x000f260000300800 */
[----:B------:R-:W-:-:S02]  /*cd00*/  LEA.HI.X.SX32 R11, R13, R3, 0x1, P4 ;  /* 0x000000030d0b7211 */ /* 0x000fc400020f0eff */
[----:B---3--:R-:W-:Y:S02]  /*cd10*/  ISETP.LT.AND P4, PT, R20, UR19, !P0 ;  /* 0x0000001314007c0c */ /* 0x008fe4000c781270 */
[----:B------:R-:W3:Y:S01]  /*cd20*/  LDL.LU R20, [R1+0xc8] ;  /* 0x0000c80001147983 */ /* 0x000ee20000300800 */
[C---:B------:R-:W-:Y:S02]  /*cd30*/  PRMT R23, R17.reuse, 0x7770, RZ ;  /* 0x0000777011177816 */ /* 0x040fe400000000ff */
[----:B-----5:R-:W-:Y:S01]  /*cd40*/  ISETP.LT.AND P2, PT, R12, UR19, !P0 ;  /* 0x000000130c007c0c */ /* 0x020fe2000c741270 */
[C---:B--2---:R-:W-:Y:S01]  /*cd50*/  IMAD R12, R26.reuse, R0, RZ ;  /* 0x000000001a0c7224 */ /* 0x044fe200078e02ff */
[----:B------:R-:W-:Y:S01]  /*cd60*/  PRMT R15, R17, 0x7771, RZ ;  /* 0x00007771110f7816 */ /* 0x000fe200000000ff */
[----:B------:R1:W-:Y:S01]  /*cd70*/  @P1 STG.E.U8 desc[UR26][R4.64], R23 ;  /* 0x0000001704001986 */ /* 0x0003e2000c10111a */
[----:B------:R-:W-:-:S03]  /*cd80*/  ISETP.LT.AND P1, PT, R26, UR19, !P0 ;  /* 0x000000131a007c0c */ /* 0x000fc6000c721270 */
[----:B------:R2:W-:Y:S01]  /*cd90*/  @P6 STG.E.U8 desc[UR26][R8.64], R15 ;  /* 0x0000000f08006986 */ /* 0x0005e2000c10111a */
[-C--:B0-----:R-:W-:Y:S01]  /*cda0*/  IADD3 R6, P6, PT, R12, R2.reuse, RZ ;  /* 0x000000020c067210 */ /* 0x081fe20007fde0ff */
[----:B------:R-:W-:Y:S01]  /*cdb0*/  IMAD R13, R0, 0x4, R13 ;  /* 0x00000004000d7824 */ /* 0x000fe200078e020d */
[C---:B------:R-:W-:Y:S01]  /*cdc0*/  PRMT R21, R17.reuse, 0x7772, RZ ;  /* 0x0000777211157816 */ /* 0x040fe200000000ff */
[----:B------:R-:W5:Y:S01]  /*cdd0*/  LDL.LU R16, [R1+0xc4] ;  /* 0x0000c40001107983 */ /* 0x000f620000300800 */
[----:B------:R-:W-:Y:S02]  /*cde0*/  LEA.HI.X.SX32 R7, R12, R3, 0x1, P6 ;  /* 0x000000030c077211 */ /* 0x000fe400030f0eff */
[----:B------:R-:W-:Y:S01]  /*cdf0*/  PRMT R17, R17, 0x7773, RZ ;  /* 0x0000777311117816 */ /* 0x000fe200000000ff */
[----:B------:R-:W-:Y:S01]  /*ce00*/  @P3 STG.E.U8 desc[UR26][R10.64], R21 ;  /* 0x000000150a003986 */ /* 0x000fe2000c10111a */
[----:B------:R-:W-:Y:S01]  /*ce10*/  IADD3 R12, P6, PT, R13, R2, RZ ;  /* 0x000000020d0c7210 */ /* 0x000fe20007fde0ff */
[----:B-1----:R-:W-:-:S02]  /*ce20*/  IMAD R5, R0, 0x2, R13 ;  /* 0x0000000200057824 */ /* 0x002fc400078e020d */
[----:B------:R0:W-:Y:S01]  /*ce30*/  @P1 STG.E.U8 desc[UR26][R6.64], R17 ;  /* 0x0000001106001986 */ /* 0x0001e2000c10111a */
[----:B------:R-:W-:-:S03]  /*ce40*/  ISETP.LT.AND P1, PT, R24, UR19, !P0 ;  /* 0x0000001318007c0c */ /* 0x000fc6000c721270 */
[----:B------:R-:W5:Y:S01]  /*ce50*/  LDL.LU R24, [R1+0x8] ;  /* 0x0000080001187983 */ /* 0x000f620000300800 */
[-C--:B------:R-:W-:Y:S01]  /*ce60*/  LEA.HI.X.SX32 R13, R13, R3.reuse, 0x1, P6 ;  /* 0x000000030d0d7211 */ /* 0x080fe200030f0eff */
[----:B--2---:R-:W-:Y:S01]  /*ce70*/  IMAD R15, R0, 0x2, R5 ;  /* 0x00000002000f7824 */ /* 0x004fe200078e0205 */
[----:B------:R-:W-:Y:S01]  /*ce80*/  IADD3 R8, P6, PT, R5, R2, RZ ;  /* 0x0000000205087210 */ /* 0x000fe20007fde0ff */
[----:B------:R-:W2:Y:S01]  /*ce90*/  LDL.LU R26, [R1+0xc0] ;  /* 0x0000c000011a7983 */ /* 0x000ea20000300800 */
[----:B------:R-:W-:Y:S02]  /*cea0*/  PRMT R27, R18, 0x7770, RZ ;  /* 0x00007770121b7816 */ /* 0x000fe400000000ff */
[----:B------:R-:W-:Y:S01]  /*ceb0*/  ISETP.LT.AND P3, PT, R25, UR19, !P0 ;  /* 0x0000001319007c0c */ /* 0x000fe2000c761270 */
[----:B0-----:R-:W-:Y:S01]  /*cec0*/  IMAD R17, R0, 0x2, R15 ;  /* 0x0000000200117824 */ /* 0x001fe200078e020f */
[----:B------:R-:W-:Y:S01]  /*ced0*/  LEA.HI.X.SX32 R9, R5, R3, 0x1, P6 ;  /* 0x0000000305097211 */ /* 0x000fe200030f0eff */
[----:B------:R0:W-:Y:S01]  /*cee0*/  @P5 STG.E.U8 desc[UR26][R12.64], R27 ;  /* 0x0000001b0c005986 */ /* 0x0001e2000c10111a */
[----:B------:R-:W-:-:S02]  /*cef0*/  PRMT R25, R18, 0x7771, RZ ;  /* 0x0000777112197816 */ /* 0x000fc400000000ff */
[CC--:B------:R-:W-:Y:S01]  /*cf00*/  IADD3 R10, P5, PT, R15.reuse, R2.reuse, RZ ;  /* 0x000000020f0a7210 */ /* 0x0c0fe20007fbe0ff */
[----:B------:R-:W2:Y:S03]  /*cf10*/  LDL.LU R28, [R1+0xbc] ;  /* 0x0000bc00011c7983 */ /* 0x000ea60000300800 */
[----:B------:R-:W-:Y:S01]  /*cf20*/  LEA.HI.X.SX32 R11, R15, R3, 0x1, P5 ;  /* 0x000000030f0b7211 */ /* 0x000fe200028f0eff */
[----:B------:R1:W-:Y:S01]  /*cf30*/  @P2 STG.E.U8 desc[UR26][R8.64], R25 ;  /* 0x0000001908002986 */ /* 0x0003e2000c10111a */
[----:B----4-:R-:W-:Y:S02]  /*cf40*/  ISETP.LT.AND P2, PT, R14, UR19, !P0 ;  /* 0x000000130e007c0c */ /* 0x010fe4000c741270 */
[----:B------:R-:W-:Y:S01]  /*cf50*/  IADD3 R14, P5, PT, R17, R2, RZ ;  /* 0x00000002110e7210 */ /* 0x000fe20007fbe0ff */
[----:B------:R-:W4:Y:S01]  /*cf60*/  LDS.128 R4, [R238+0x800] ;  /* 0x00080000ee047984 */ /* 0x000f220000000c00 */
[----:B------:R-:W-:-:S02]  /*cf70*/  ISETP.LT.AND P6, PT, R22, UR19, !P0 ;  /* 0x0000001316007c0c */ /* 0x000fc4000c7c1270 */
[----:B------:R-:W-:Y:S01]  /*cf80*/  LEA.HI.X.SX32 R15, R17, R3, 0x1, P5 ;  /* 0x00000003110f7211 */ /* 0x000fe200028f0eff */
[----:B------:R-:W4:Y:S01]  /*cf90*/  LDL.LU R22, [R1+0xb8] ;  /* 0x0000b80001167983 */ /* 0x000f220000300800 */
[----:B---3--:R-:W-:-:S03]  /*cfa0*/  ISETP.LT.AND P5, PT, R20, UR19, !P0 ;  /* 0x0000001314007c0c */ /* 0x008fc6000c7a1270 */
[----:B------:R-:W3:Y:S01]  /*cfb0*/  LDL.LU R20, [R1+0xb4] ;  /* 0x0000b40001147983 */ /* 0x000ee20000300800 */
[----:B------:R-:W-:Y:S01]  /*cfc0*/  PRMT R23, R18, 0x7772, RZ ;  /* 0x0000777212177816 */ /* 0x000fe200000000ff */
[----:B------:R-:W-:Y:S01]  /*cfd0*/  IMAD R21, R0, 0x2, R17 ;  /* 0x0000000200157824 */ /* 0x000fe200078e0211 */
[----:B0-----:R-:W-:-:S03]  /*cfe0*/  PRMT R27, R18, 0x7773, RZ ;  /* 0x00007773121b7816 */ /* 0x001fc600000000ff */
[----:B------:R0:W-:Y:S01]  /*cff0*/  @P4 STG.E.U8 desc[UR26][R10.64], R23 ;  /* 0x000000170a004986 */ /* 0x0001e2000c10111a */
[-C--:B-1----:R-:W-:Y:S01]  /*d000*/  IADD3 R8, P4, PT, R21, R2.reuse, RZ ;  /* 0x0000000215087210 */ /* 0x082fe20007f9e0ff */
[C---:B------:R-:W-:Y:S01]  /*d010*/  IMAD R13, R0.reuse, 0x2, R21 ;  /* 0x00000002000d7824 */ /* 0x040fe200078e0215 */
[----:B------:R-:W-:Y:S01]  /*d020*/  PRMT R25, R19, 0x7770, RZ ;  /* 0x0000777013197816 */ /* 0x000fe200000000ff */
[----:B------:R1:W-:Y:S01]  /*d030*/  @P3 STG.E.U8 desc[UR26][R14.64], R27 ;  /* 0x0000001b0e003986 */ /* 0x0003e2000c10111a */
[-C--:B------:R-:W-:Y:S01]  /*d040*/  LEA.HI.X.SX32 R9, R21, R3.reuse, 0x1, P4 ;  /* 0x0000000315097211 */ /* 0x080fe200020f0eff */
[----:B------:R-:W-:Y:S01]  /*d050*/  IMAD R17, R0, 0x2, R13 ;  /* 0x0000000200117824 */ /* 0x000fe200078e020d */
[C---:B------:R-:W-:Y:S02]  /*d060*/  IADD3 R12, P3, PT, R13.reuse, R2, RZ ;  /* 0x000000020d0c7210 */ /* 0x040fe40007f7e0ff */
[----:B-----5:R-:W-:Y:S01]  /*d070*/  ISETP.LT.AND P4, PT, R16, UR19, !P0 ;  /* 0x0000001310007c0c */ /* 0x020fe2000c781270 */
[----:B------:R5:W-:Y:S01]  /*d080*/  @P1 STG.E.U8 desc[UR26][R8.64], R25 ;  /* 0x0000001908001986 */ /* 0x000be2000c10111a */
[----:B------:R-:W-:-:S02]  /*d090*/  LEA.HI.X.SX32 R13, R13, R3, 0x1, P3 ;  /* 0x000000030d0d7211 */ /* 0x000fc400018f0eff */
[----:B0-----:R-:W-:Y:S02]  /*d0a0*/  PRMT R23, R19, 0x7771, RZ ;  /* 0x0000777113177816 */ /* 0x001fe400000000ff */
[C---:B------:R-:W-:Y:S01]  /*d0b0*/  IADD3 R10, P1, PT, R17.reuse, R2, RZ ;  /* 0x00000002110a7210 */ /* 0x040fe20007f3e0ff */
[----:B------:R-:W-:Y:S02]  /*d0c0*/  IMAD R16, R24, R0, RZ ;  /* 0x0000000018107224 */ /* 0x000fe400078e02ff */
[----:B------:R4:W-:Y:S01]  /*d0d0*/  @P6 STG.E.U8 desc[UR26][R12.64], R23 ;  /* 0x000000170c006986 */ /* 0x0009e2000c10111a */
[----:B------:R-:W-:Y:S01]  /*d0e0*/  LEA.HI.X.SX32 R11, R17, R3, 0x1, P1 ;  /* 0x00000003110b7211 */ /* 0x000fe200008f0eff */
[----:B------:R-:W-:Y:S01]  /*d0f0*/  IMAD R17, R0, 0x4, R17 ;  /* 0x0000000400117824 */ /* 0x000fe200078e0211 */
[----:B------:R-:W-:Y:S02]  /*d100*/  ISETP.LT.AND P3, PT, R24, UR19, !P0 ;  /* 0x0000001318007c0c */ /* 0x000fe4000c761270 */
[----:B-1----:R-:W-:Y:S01]  /*d110*/  IADD3 R14, P6, PT, R16, R2, RZ ;  /* 0x00000002100e7210 */ /* 0x002fe20007fde0ff */
[----:B------:R-:W3:Y:S01]  /*d120*/  LDL.LU R24, [R1+0xb0] ;  /* 0x0000b00001187983 */ /* 0x000ee20000300800 */
[----:B--2---:R-:W-:-:S02]  /*d130*/  ISETP.LT.AND P1, PT, R26, UR19, !P0 ;  /* 0x000000131a007c0c */ /* 0x004fc4000c721270 */
[----:B------:R-:W-:Y:S01]  /*d140*/  LEA.HI.X.SX32 R15, R16, R3, 0x1, P6 ;  /* 0x00000003100f7211 */ /* 0x000fe200030f0eff */
[----:B------:R-:W2:Y:S01]  /*d150*/  LDL.LU R26, [R1+0xac] ;  /* 0x0000ac00011a7983 */ /* 0x000ea20000300800 */
[----:B-----5:R-:W-:-:S03]  /*d160*/  IADD3 R8, P6, PT, R17, R2, RZ ;  /* 0x0000000211087210 */ /* 0x020fc60007fde0ff */
[----:B------:R-:W5:Y:S01]  /*d170*/  LDL.LU R18, [R1+0xa8] ;  /* 0x0000a80001127983 */ /* 0x000f620000300800 */
[C---:B------:R-:W-:Y:S02]  /*d180*/  PRMT R21, R19.reuse, 0x7772, RZ ;  /* 0x0000777213157816 */ /* 0x040fe400000000ff */
[----:B------:R-:W-:Y:S02]  /*d190*/  PRMT R19, R19, 0x7773, RZ ;  /* 0x0000777313137816 */ /* 0x000fe400000000ff */
[----:B------:R-:W-:Y:S02]  /*d1a0*/  LEA.HI.X.SX32 R9, R17, R3, 0x1, P6 ;  /* 0x0000000311097211 */ /* 0x000fe400030f0eff */
[----:B----4-:R-:W-:Y:S01]  /*d1b0*/  PRMT R23, R4, 0x7770, RZ ;  /* 0x0000777004177816 */ /* 0x010fe200000000ff */
[----:B------:R0:W-:Y:S04]  /*d1c0*/  @P2 STG.E.U8 desc[UR26][R10.64], R21 ;  /* 0x000000150a002986 */ /* 0x0001e8000c10111a */
[----:B------:R-:W-:Y:S01]  /*d1d0*/  @P3 STG.E.U8 desc[UR26][R14.64], R19 ;  /* 0x000000130e003986 */ /* 0x000fe2000c10111a */
[----:B------:R-:W-:-:S03]  /*d1e0*/  ISETP.LT.AND P3, PT, R22, UR19, !P0 ;  /* 0x0000001316007c0c */ /* 0x000fc6000c761270 */
[----:B------:R1:W-:Y:S04]  /*d1f0*/  @P5 STG.E.U8 desc[UR26][R8.64], R23 ;  /* 0x0000001708005986 */ /* 0x0003e8000c10111a */
[----:B------:R-:W4:Y:S01]  /*d200*/  LDL.LU R22, [R1+0x4] ;  /* 0x0000040001167983 */ /* 0x000f220000300800 */
[----:B---3--:R-:W-:-:S03]  /*d210*/  ISETP.LT.AND P5, PT, R20, UR19, !P0 ;  /* 0x0000001314007c0c */ /* 0x008fc6000c7a1270 */
[----:B------:R-:W3:Y:S01]  /*d220*/  LDL.LU R20, [R1+0xa4] ;  /* 0x0000a40001147983 */ /* 0x000ee20000300800 */
[----:B------:R-:W-:-:S04]  /*d230*/  IMAD R13, R0, 0x2, R17 ;  /* 0x00000002000d7824 */ /* 0x000fc800078e0211 */
[----:B0-----:R-:W-:Y:S01]  /*d240*/  IMAD R11, R0, 0x2, R13 ;  /* 0x00000002000b7824 */ /* 0x001fe200078e020d */
[CC--:B------:R-:W-:Y:S02]  /*d250*/  IADD3 R12, P6, PT, R13.reuse, R2.reuse, RZ ;  /* 0x000000020d0c7210 */ /* 0x0c0fe40007fde0ff */
[----:B------:R-:W-:Y:S01]  /*d260*/  ISETP.LT.AND P2, PT, R28, UR19, !P0 ;  /* 0x000000131c007c0c */ /* 0x000fe2000c741270 */
[C---:B------:R-:W-:Y:S01]  /*d270*/  IMAD R17, R0.reuse, 0x2, R11 ;  /* 0x0000000200117824 */ /* 0x040fe200078e020b */
[-C--:B------:R-:W-:Y:S02]  /*d280*/  LEA.HI.X.SX32 R13, R13, R3.reuse, 0x1, P6 ;  /* 0x000000030d0d7211 */ /* 0x080fe400030f0eff */
[C---:B------:R-:W-:Y:S01]  /*d290*/  IADD3 R10, P6, PT, R11.reuse, R2, RZ ;  /* 0x000000020b0a7210 */ /* 0x040fe20007fde0ff */
[----:B-1----:R-:W-:Y:S01]  /*d2a0*/  IMAD R9, R0, 0x2, R17 ;  /* 0x0000000200097824 */ /* 0x002fe200078e0211 */
[----:B------:R-:W-:Y:S02]  /*d2b0*/  PRMT R25, R4, 0x7771, RZ ;  /* 0x0000777104197816 */ /* 0x000fe400000000ff */
[----:B------:R-:W-:-:S02]  /*d2c0*/  LEA.HI.X.SX32 R11, R11, R3, 0x1, P6 ;  /* 0x000000030b0b7211 */ /* 0x000fc400030f0eff */
[CC--:B------:R-:W-:Y:S02]  /*d2d0*/  IADD3 R14, P6, PT, R17.reuse, R2.reuse, RZ ;  /* 0x00000002110e7210 */ /* 0x0c0fe40007fde0ff */
[C---:B------:R-:W-:Y:S01]  /*d2e0*/  PRMT R23, R4.reuse, 0x7772, RZ ;  /* 0x0000777204177816 */ /* 0x040fe200000000ff */
[----:B------:R0:W-:Y:S01]  /*d2f0*/  @P4 STG.E.U8 desc[UR26][R12.64], R25 ;  /* 0x000000190c004986 */ /* 0x0001e2000c10111a */
[----:B------:R-:W-:Y:S02]  /*d300*/  LEA.HI.X.SX32 R15, R17, R3, 0x1, P6 ;  /* 0x00000003110f7211 */ /* 0x000fe400030f0eff */
[----:B------:R-:W-:Y:S02]  /*d310*/  PRMT R21, R4, 0x7773, RZ ;  /* 0x0000777304157816 */ /* 0x000fe400000000ff */
[----:B------:R-:W-:Y:S01]  /*d320*/  IADD3 R8, P6, PT, R9, R2, RZ ;  /* 0x0000000209087210 */ /* 0x000fe20007fde0ff */
[----:B------:R1:W-:Y:S01]  /*d330*/  @P1 STG.E.U8 desc[UR26][R10.64], R23 ;  /* 0x000000170a001986 */ /* 0x0003e2000c10111a */
[----:B------:R-:W-:-:S03]  /*d340*/  ISETP.LT.AND P4, PT, R24, UR19, !P0 ;  /* 0x0000001318007c0c */ /* 0x000fc6000c781270 */
[----:B------:R-:W2:Y:S01]  /*d350*/  LDL.LU R24, [R1+0xa0] ;  /* 0x0000a00001187983 */ /* 0x000ea20000300800 */
[----:B0-----:R-:W-:Y:S01]  /*d360*/  IMAD R13, R0, 0x2, R9 ;  /* 0x00000002000d7824 */ /* 0x001fe200078e0209 */
[----:B------:R-:W-:Y:S02]  /*d370*/  LEA.HI.X.SX32 R9, R9, R3, 0x1, P6 ;  /* 0x0000000309097211 */ /* 0x000fe400030f0eff */
[----:B------:R0:W-:Y:S01]  /*d380*/  @P2 STG.E.U8 desc[UR26][R14.64], R21 ;  /* 0x000000150e002986 */ /* 0x0001e2000c10111a */
[----:B-----5:R-:W-:-:S03]  /*d390*/  ISETP.LT.AND P2, PT, R18, UR19, !P0 ;  /* 0x0000001312007c0c */ /* 0x020fc6000c741270 */
[----:B------:R-:W5:Y:S01]  /*d3a0*/  LDL.LU R16, [R1+0x9c] ;  /* 0x00009c0001107983 */ /* 0x000f620000300800 */
[----:B------:R-:W-:-:S03]  /*d3b0*/  IADD3 R12, P6, PT, R13, R2, RZ ;  /* 0x000000020d0c7210 */ /* 0x000fc60007fde0ff */
[----:B------:R-:W5:Y:S01]  /*d3c0*/  LDL.LU R18, [R1] ;  /* 0x0000000001127983 */ /* 0x000f620000300800 */
[----:B------:R-:W-:Y:S01]  /*d3d0*/  PRMT R19, R5, 0x7770, RZ ;  /* 0x0000777005137816 */ /* 0x000fe200000000ff */
[----:B------:R-:W-:Y:S01]  /*d3e0*/  IMAD R17, R0, 0x2, R13 ;  /* 0x0000000200117824 */ /* 0x000fe200078e020d */
[----:B------:R-:W-:Y:S02]  /*d3f0*/  LEA.HI.X.SX32 R13, R13, R3, 0x1, P6 ;  /* 0x000000030d0d7211 */ /* 0x000fe400030f0eff */
[----:B-1----:R-:W-:Y:S01]  /*d400*/  PRMT R23, R5, 0x7771, RZ ;  /* 0x0000777105177816 */ /* 0x002fe200000000ff */
[----:B------:R1:W-:Y:S04]  /*d410*/  @P3 STG.E.U8 desc[UR26][R8.64], R19 ;  /* 0x0000001308003986 */ /* 0x0003e8000c10111a */
[----:B------:R-:W-:Y:S01]  /*d420*/  @P5 STG.E.U8 desc[UR26][R12.64], R23 ;  /* 0x000000170c005986 */ /* 0x000fe2000c10111a */
[C---:B----4-:R-:W-:Y:S01]  /*d430*/  ISETP.LT.AND P3, PT, R22.reuse, UR19, !P0 ;  /* 0x0000001316007c0c */ /* 0x050fe2000c761270 */
[----:B------:R-:W-:-:S02]  /*d440*/  IMAD R4, R22, R0, RZ ;  /* 0x0000000016047224 */ /* 0x000fc400078e02ff */
[----:B------:R-:W4:Y:S01]  /*d450*/  LDL.LU R22, [R1+0x98] ;  /* 0x0000980001167983 */ /* 0x000f220000300800 */
[----:B---3--:R-:W-:-:S03]  /*d460*/  ISETP.LT.AND P5, PT, R20, UR19, !P0 ;  /* 0x0000001314007c0c */ /* 0x008fc6000c7a1270 */
[----:B------:R-:W3:Y:S01]  /*d470*/  LDL.LU R20, [R1+0x94] ;  /* 0x0000940001147983 */ /* 0x000ee20000300800 */
[----:B------:R-:W-:-:S04]  /*d480*/  IADD3 R10, P6, PT, R17, R2, RZ ;  /* 0x00000002110a7210 */ /* 0x000fc80007fde0ff */
[-C--:B------:R-:W-:Y:S01]  /*d490*/  LEA.HI.X.SX32 R11, R17, R3.reuse, 0x1, P6 ;  /* 0x00000003110b7211 */ /* 0x080fe200030f0eff */
[----:B------:R-:W-:Y:S01]  /*d4a0*/  IMAD R17, R0, 0x4, R17 ;  /* 0x0000000400117824 */ /* 0x000fe200078e0211 */
[----:B0-----:R-:W-:Y:S02]  /*d4b0*/  PRMT R21, R5, 0x7772, RZ ;  /* 0x0000777205157816 */ /* 0x001fe400000000ff */
[-C--:B------:R-:W-:Y:S01]  /*d4c0*/  IADD3 R14, P6, PT, R4, R2.reuse, RZ ;  /* 0x00000002040e7210 */ /* 0x080fe20007fde0ff */
[----:B-1----:R-:W-:Y:S01]  /*d4d0*/  IMAD R9, R0, 0x2, R17 ;  /* 0x0000000200097824 */ /* 0x002fe200078e0211 */
[----:B--2---:R-:W-:Y:S01]  /*d4e0*/  ISETP.LT.AND P1, PT, R26, UR19, !P0 ;  /* 0x000000131a007c0c */ /* 0x004fe2000c721270 */
[----:B------:R0:W-:Y:S01]  /*d4f0*/  @P4 STG.E.U8 desc[UR26][R10.64], R21 ;  /* 0x000000150a004986 */ /* 0x0001e2000c10111a */
[----:B------:R-:W-:Y:S02]  /*d500*/  LEA.HI.X.SX32 R15, R4, R3, 0x1, P6 ;  /* 0x00000003040f7211 */ /* 0x000fe400030f0eff */
[----:B------:R-:W-:-:S02]  /*d510*/  IADD3 R4, P6, PT, R17, R2, RZ ;  /* 0x0000000211047210 */ /* 0x000fc40007fde0ff */
[----:B------:R-:W-:Y:S02]  /*d520*/  PRMT R19, R5, 0x7773, RZ ;  /* 0x0000777305137816 */ /* 0x000fe400000000ff */
[----:B------:R-:W-:Y:S01]  /*d530*/  LEA.HI.X.SX32 R5, R17, R3, 0x1, P6 ;  /* 0x0000000311057211 */ /* 0x000fe200030f0eff */
[----:B0-----:R-:W-:Y:S01]  /*d540*/  IMAD R11, R0, 0x2, R9 ;  /* 0x00000002000b7824 */ /* 0x001fe200078e0209 */
[----:B------:R-:W-:-:S03]  /*d550*/  PRMT R23, R6, 0x7770, RZ ;  /* 0x0000777006177816 */ /* 0x000fc600000000ff */
[C---:B------:R-:W-:Y:S01]  /*d560*/  IMAD R13, R0.reuse, 0x2, R11 ;  /* 0x00000002000d7824 */ /* 0x040fe200078e020b */
[----:B------:R0:W-:Y:S01]  /*d570*/  @P3 STG.E.U8 desc[UR26][R14.64], R19 ;  /* 0x000000130e003986 */ /* 0x0001e2000c10111a */
[-C--:B------:R-:W-:Y:S02]  /*d580*/  IADD3 R8, P6, PT, R9, R2.reuse, RZ ;  /* 0x0000000209087210 */ /* 0x080fe40007fde0ff */
[----:B------:R-:W-:Y:S01]  /*d590*/  IMAD R17, R0, 0x2, R13 ;  /* 0x0000000200117824 */ /* 0x000fe200078e020d */
[----:B------:R-:W-:Y:S01]  /*d5a0*/  @P1 STG.E.U8 desc[UR26][R4.64], R23 ;  /* 0x0000001704001986 */ /* 0x000fe2000c10111a */
[----:B------:R-:W-:Y:S02]  /*d5b0*/  IADD3 R10, P1, PT, R11, R2, RZ ;  /* 0x000000020b0a7210 */ /* 0x000fe40007f3e0ff */
[-C--:B------:R-:W-:Y:S02]  /*d5c0*/  LEA.HI.X.SX32 R9, R9, R3.reuse, 0x1, P6 ;  /* 0x0000000309097211 */ /* 0x080fe400030f0eff */
[----:B-----5:R-:W-:Y:S01]  /*d5d0*/  ISETP.LT.AND P3, PT, R16, UR19, !P0 ;  /* 0x0000001310007c0c */ /* 0x020fe2000c761270 */
[----:B0-----:R-:W-:Y:S01]  /*d5e0*/  IMAD R19, R0, 0x2, R17 ;  /* 0x0000000200137824 */ /* 0x001fe200078e0211 */
[----:B------:R-:W-:Y:S01]  /*d5f0*/  PRMT R21, R6, 0x7771, RZ ;  /* 0x0000777106157816 */ /* 0x000fe200000000ff */
[----:B------:R-:W-:Y:S01]  /*d600*/  IMAD R16, R18, R0, RZ ;  /* 0x0000000012107224 */ /* 0x000fe200078e02ff */
[----:B------:R-:W-:Y:S01]  /*d610*/  LEA.HI.X.SX32 R11, R11, R3, 0x1, P1 ;  /* 0x000000030b0b7211 */ /* 0x000fe200008f0eff */
[----:B------:R-:W-:Y:S01]  /*d620*/  IMAD R0, R0, 0x2, R19 ;  /* 0x0000000200007824 */ /* 0x000fe200078e0213 */
[-C--:B------:R-:W-:Y:S01]  /*d630*/  IADD3 R14, P1, PT, R17, R2.reuse, RZ ;  /* 0x00000002110e7210 */ /* 0x080fe20007f3e0ff */
[----:B------:R0:W-:Y:S01]  /*d640*/  @P2 STG.E.U8 desc[UR26][R8.64], R21 ;  /* 0x0000001508002986 */ /* 0x0001e2000c10111a */
[----:B------:R-:W-:-:S02]  /*d650*/  IADD3 R12, P2, PT, R13, R2, RZ ;  /* 0x000000020d0c7210 */ /* 0x000fc40007f5e0ff */
[-C--:B------:R-:W-:Y:S02]  /*d660*/  LEA.HI.X.SX32 R15, R17, R3.reuse, 0x1, P1 ;  /* 0x00000003110f7211 */ /* 0x080fe400008f0eff */
[----:B------:R-:W-:Y:S02]  /*d670*/  ISETP.LT.AND P4, PT, R24, UR19, !P0 ;  /* 0x0000001318007c0c */ /* 0x000fe4000c781270 */
[-C--:B------:R-:W-:Y:S02]  /*d680*/  LEA.HI.X.SX32 R13, R13, R3.reuse, 0x1, P2 ;  /* 0x000000030d0d7211 */ /* 0x080fe400010f0eff */
[----:B0-----:R-:W-:Y:S02]  /*d690*/  IADD3 R8, P1, PT, R0, R2, RZ ;  /* 0x0000000200087210 */ /* 0x001fe40007f3e0ff */
[----:B----4-:R-:W-:Y:S02]  /*d6a0*/  ISETP.LT.AND P2, PT, R22, UR19, !P0 ;  /* 0x0000001316007c0c */ /* 0x010fe4000c741270 */
[----:B------:R-:W-:-:S02]  /*d6b0*/  LEA.HI.X.SX32 R9, R0, R3, 0x1, P1 ;  /* 0x0000000300097211 */ /* 0x000fc400008f0eff */
[CC--:B------:R-:W-:Y:S02]  /*d6c0*/  IADD3 R4, P6, PT, R19.reuse, R2.reuse, RZ ;  /* 0x0000000213047210 */ /* 0x0c0fe40007fde0ff */
[----:B------:R-:W-:Y:S02]  /*d6d0*/  PRMT R25, R6, 0x7772, RZ ;  /* 0x0000777206197816 */ /* 0x000fe400000000ff */
[----:B------:R-:W-:Y:S02]  /*d6e0*/  LEA.HI.X.SX32 R5, R19, R3, 0x1, P6 ;  /* 0x0000000313057211 */ /* 0x000fe400030f0eff */
[----:B------:R-:W-:Y:S02]  /*d6f0*/  IADD3 R2, P6, PT, R16, R2, RZ ;  /* 0x0000000210027210 */ /* 0x000fe40007fde0ff */
[----:B------:R-:W-:Y:S02]  /*d700*/  PRMT R23, R6, 0x7773, RZ ;  /* 0x0000777306177816 */ /* 0x000fe400000000ff */
[----:B------:R-:W-:-:S02]  /*d710*/  PRMT R17, R7, 0x7773, RZ ;  /* 0x0000777307117816 */ /* 0x000fc400000000ff */
[C---:B------:R-:W-:Y:S02]  /*d720*/  PRMT R19, R7.reuse, 0x7772, RZ ;  /* 0x0000777207137816 */ /* 0x040fe400000000ff */
[C---:B------:R-:W-:Y:S02]  /*d730*/  PRMT R21, R7.reuse, 0x7771, RZ ;  /* 0x0000777107157816 */ /* 0x040fe400000000ff */
[----:B------:R-:W-:Y:S01]  /*d740*/  PRMT R7, R7, 0x7770, RZ ;  /* 0x0000777007077816 */ /* 0x000fe200000000ff */
[----:B------:R0:W-:Y:S01]  /*d750*/  @P5 STG.E.U8 desc[UR26][R10.64], R25 ;  /* 0x000000190a005986 */ /* 0x0001e2000c10111a */
[----:B------:R-:W-:-:S03]  /*d760*/  LEA.HI.X.SX32 R3, R16, R3, 0x1, P6 ;  /* 0x0000000310037211 */ /* 0x000fc600030f0eff */
[----:B------:R0:W-:Y:S04]  /*d770*/  @P4 STG.E.U8 desc[UR26][R12.64], R23 ;  /* 0x000000170c004986 */ /* 0x0001e8000c10111a */
[----:B------:R0:W-:Y:S04]  /*d780*/  @P3 STG.E.U8 desc[UR26][R14.64], R7 ;  /* 0x000000070e003986 */ /* 0x0001e8000c10111a */
[----:B------:R0:W-:Y:S01]  /*d790*/  @P2 STG.E.U8 desc[UR26][R4.64], R21 ;  /* 0x0000001504002986 */ /* 0x0001e2000c10111a */
[----:B---3--:R-:W-:Y:S02]  /*d7a0*/  ISETP.LT.AND P1, PT, R20, UR19, !P0 ;  /* 0x0000001314007c0c */ /* 0x008fe4000c721270 */
[----:B------:R-:W-:-:S11]  /*d7b0*/  ISETP.LT.AND P0, PT, R18, UR19, !P0 ;  /* 0x0000001312007c0c */ /* 0x000fd6000c701270 */
[----:B------:R0:W-:Y:S04]  /*d7c0*/  @P1 STG.E.U8 desc[UR26][R8.64], R19 ;  /* 0x0000001308001986 */ /* 0x0001e8000c10111a */
[----:B------:R0:W-:Y:S01]  /*d7d0*/  @P0 STG.E.U8 desc[UR26][R2.64], R17 ;  /* 0x0000001102000986 */ /* 0x0001e2000c10111a */
[----:B------:R-:W-:Y:S06]  /*d7e0*/  BAR.SYNC.DEFER_BLOCKING 0x0 ;  /* 0x0000000000007b1d */ /* 0x000fec0000010000 */
[----:B------:R-:W-:Y:S05]  /*d7f0*/  BRA.U UP0, `(.L_x_13) ;  /* 0x0000000100a07547 */ /* 0x000fea000b800000 */
[----:B------:R-:W1:Y:S01]  /*d800*/  S2UR UR5, SR_CgaCtaId ;  /* 0x00000000000579c3 */ /* 0x000e620000008800 */
[----:B------:R-:W-:Y:S01]  /*d810*/  NOP ;  /* 0x0000000000007918 */ /* 0x000fe20000000000 */
[----:B------:R-:W-:Y:S01]  /*d820*/  UMOV UR4, 0x50 ;  /* 0x0000005000047882 */ /* 0x000fe20000000000 */
[----:B------:R-:W-:Y:S02]  /*d830*/  IMAD.U32 R0, RZ, RZ, UR12 ;  /* 0x0000000cff007e24 */ /* 0x000fe4000f8e00ff */
[----:B0-----:R-:W-:Y:S02]  /*d840*/  IMAD.MOV.U32 R3, RZ, RZ, 0xf ;  /* 0x0000000fff037424 */ /* 0x001fe400078e00ff */
[----:B------:R-:W-:Y:S01]  /*d850*/  IMAD.MOV.U32 R7, RZ, RZ, 0x1 ;  /* 0x00000001ff077424 */ /* 0x000fe200078e00ff */
[----:B------:R-:W-:-:S04]  /*d860*/  LOP3.LUT R0, R0, 0xffff, RZ, 0xc0, !PT ;  /* 0x0000ffff00007812 */ /* 0x000fc800078ec0ff */
[----:B------:R-:W-:-:S05]  /*d870*/  SHF.R.U32.HI R0, RZ, 0x5, R0 ;  /* 0x00000005ff007819 */ /* 0x000fca0000011600 */
[----:B------:R-:W-:Y:S01]  /*d880*/  VIADD R2, R0, 0x10 ;  /* 0x0000001000027836 */ /* 0x000fe20000000000 */
[----:B------:R-:W-:Y:S01]  /*d890*/  SHF.L.U32 R0, R3, R0, RZ ;  /* 0x0000000003007219 */ /* 0x000fe200000006ff */
[----:B-1----:R-:W-:-:S03]  /*d8a0*/  ULEA UR6, UR5, UR4, 0x18 ;  /* 0x0000000405067291 */ /* 0x002fc6000f8ec0ff */
[----:B------:R-:W-:-:S04]  /*d8b0*/  SHF.L.U32 R3, R7, R2, RZ ;  /* 0x0000000207037219 */ /* 0x000fc800000006ff */
[----:B------:R-:W-:Y:S02]  /*d8c0*/  LOP3.LUT R0, R3, R0, RZ, 0xfc, !PT ;  /* 0x0000000003007212 */ /* 0x000fe400078efcff */
[----:B------:R-:W0:Y:S02]  /*d8d0*/  LDS R5, [UR6] ;  /* 0x00000006ff057984 */ /* 0x000e240008000800 */
[C---:B------:R-:W-:Y:S02]  /*d8e0*/  LOP3.LUT R2, R0.reuse, 0xffff, RZ, 0xc0, !PT ;  /* 0x0000ffff00027812 */ /* 0x040fe400078ec0ff */
[----:B0-----:R-:W-:-:S04]  /*d8f0*/  LOP3.LUT R3, R0, 0xffff, R5, 0x80, !PT ;  /* 0x0000ffff00037812 */ /* 0x001fc800078e8005 */
[----:B------:R-:W-:-:S13]  /*d900*/  ISETP.NE.AND P0, PT, R3, R2, PT ;  /* 0x000000020300720c */ /* 0x000fda0003f05270 */
[----:B------:R-:W-:Y:S05]  /*d910*/  @P0 BRA `(.L_x_14) ;  /* 0x0000000000500947 */ /* 0x000fea0003800000 */
[----:B------:R-:W-:Y:S02]  /*d920*/  SHF.R.U32.HI R5, RZ, 0x10, R5 ;  /* 0x00000010ff057819 */ /* 0x000fe40000011605 */
[----:B------:R-:W-:-:S04]  /*d930*/  SHF.R.U32.HI R2, RZ, 0x10, R0 ;  /* 0x00000010ff027819 */ /* 0x000fc80000011600 */
[----:B------:R-:W-:-:S04]  /*d940*/  LOP3.LUT R5, R5, R2, RZ, 0xc0, !PT ;  /* 0x0000000205057212 */ /* 0x000fc800078ec0ff */
[----:B------:R-:W-:-:S13]  /*d950*/  ISETP.NE.AND P0, PT, R5, R2, PT ;  /* 0x000000020500720c */ /* 0x000fda0003f05270 */
[----:B------:R-:W-:Y:S05]  /*d960*/  @P0 BRA `(.L_x_15) ;  /* 0x0000000000300947 */ /* 0x000fea0003800000 */
[----:B------:R-:W-:Y:S01]  /*d970*/  R2UR UR4, R0 ;  /* 0x00000000000472ca */ /* 0x000fe200000e0000 */
[----:B------:R-:W-:Y:S01]  /*d980*/  VOTEU.ANY UR5, UPT, PT ;  /* 0x0000000000057886 */ /* 0x000fe200038e0100 */
[----:B------:R-:W0:Y:S01]  /*d990*/  S2R R0, SR_LANEID ;  /* 0x0000000000007919 */ /* 0x000e220000000000 */
[----:B------:R-:W-:-:S10]  /*d9a0*/  UFLO.U32 UR5, UR5 ;  /* 0x00000005000572bd */ /* 0x000fd400080e0000 */
[----:B------:R-:W-:-:S06]  /*d9b0*/  ULOP3.LUT UR4, URZ, UR4, URZ, 0x33, !UPT ;  /* 0x00000004ff047292 */ /* 0x000fcc000f8e33ff */
[----:B------:R-:W-:-:S04]  /*d9c0*/  IMAD.U32 R2, RZ, RZ, UR4 ;  /* 0x00000004ff027e24 */ /* 0x000fc8000f8e00ff */
[----:B------:R-:W1:Y:S02]  /*d9d0*/  REDUX UR7, R2 ;  /* 0x00000000020773c4 */ /* 0x000e640000000000 */
[----:B------:R2:W-:Y:S01]  /*d9e0*/  UTCATOMSWS.AND URZ, UR4 ;  /* 0x0000000400ff79e3 */ /* 0x0005e20008000000 */
[----:B0-----:R-:W-:Y:S01]  /*d9f0*/  ISETP.EQ.U32.AND P0, PT, R0, UR5, PT ;  /* 0x0000000500007c0c */ /* 0x001fe2000bf02070 */
[----:B-1----:R-:W-:-:S12]  /*da00*/  IMAD.U32 R0, RZ, RZ, UR7 ;  /* 0x00000007ff007e24 */ /* 0x002fd8000f8e00ff */
[----:B------:R2:W-:Y:S01]  /*da10*/  @P0 ATOMS.AND RZ, [UR6], R0 ;  /* 0x00000000ffff098c */ /* 0x0005e2000a800006 */
[----:B------:R-:W-:Y:S05]  /*da20*/  BRA `(.L_x_13) ;  /* 0x0000000000147947 */ /* 0x000fea0003800000 */
.L_x_15:
[----:B------:R-:W-:-:S07]  /*da30*/  MOV R2, 0xda50 ;  /* 0x0000da5000027802 */ /* 0x000fce0000000f00 */
[----:B------:R-:W-:Y:S05]  /*da40*/  CALL.REL.NOINC `($__internal_0_$__cuda_sm10x_tcgen05_guardrail_trap_col_being_dealloced_not_returned_by_alloc) ;  /* 0x00000000002c7944 */ /* 0x000fea0003c00000 */
[----:B------:R-:W-:Y:S05]  /*da50*/  BRA `(.L_x_13) ;  /* 0x0000000000087947 */ /* 0x000fea0003800000 */
.L_x_14:
[----:B------:R-:W-:-:S07]  /*da60*/  MOV R2, 0xda80 ;  /* 0x0000da8000027802 */ /* 0x000fce0000000f00 */
[----:B------:R-:W-:Y:S05]  /*da70*/  CALL.REL.NOINC `($__internal_2_$__cuda_sm10x_tcgen05_guardrail_trap_unallocated_columns_being_dealloced) ;  /* 0x0000000000387944 */ /* 0x000fea0003c00000 */
.L_x_13:
[----:B------:R-:W-:Y:S01]  /*da80*/  NOP ;  /* 0x0000000000007918 */ /* 0x000fe20000000000 */
[----:B--2---:R-:W-:Y:S05]  /*da90*/  EXIT ;  /* 0x000000000000794d */ /* 0x004fea0003800000 */
.L_x_8:
[----:B------:R-:W0:Y:S02]  /*daa0*/  SYNCS.PHASECHK.TRANS64.TRYWAIT P1, [UR10], R126 ;  /* 0x0000007eff0075a7 */ /* 0x000e24000802110a */
[----:B0-----:R-:W-:Y:S05]  /*dab0*/  @!P1 BRA `(.L_x_8) ;  /* 0xfffffffc00f89947 */ /* 0x001fea000383ffff */
[----:B------:R-:W-:Y:S05]  /*dac0*/  BRA `(.L_x_16) ;  /* 0xffffffac00887947 */ /* 0x000fea000383ffff */
.L_x_12:
[----:B------:R-:W2:Y:S02]  /*dad0*/  SYNCS.PHASECHK.TRANS64.TRYWAIT P0, [UR10], R0 ;  /* 0x00000000ff0075a7 */ /* 0x000ea4000800110a */
[----:B--2---:R-:W-:Y:S05]  /*dae0*/  @!P0 BRA `(.L_x_12) ;  /* 0xfffffffc00f88947 */ /* 0x004fea000383ffff */
[----:B------:R-:W-:Y:S05]  /*daf0*/  BRA `(.L_x_11) ;  /* 0xffffffd000f07947 */ /* 0x000fea000383ffff */
        .weak           $__internal_0_$__cuda_sm10x_tcgen05_guardrail_trap_col_being_dealloced_not_returned_by_alloc
        .type           $__internal_0_$__cuda_sm10x_tcgen05_guardrail_trap_col_being_dealloced_not_returned_by_alloc,@function
        .size           $__internal_0_$__cuda_sm10x_tcgen05_guardrail_trap_col_being_dealloced_not_returned_by_alloc,($__internal_1_$__cuda_sm10x_tcgen05_guardrail_trap_phase_invalid_during_alloc - $__internal_0_$__cuda_sm10x_tcgen05_guardrail_trap_col_being_dealloced_not_returned_by_alloc)
$__internal_0_$__cuda_sm10x_tcgen05_guardrail_trap_col_being_dealloced_not_returned_by_alloc:
[----:B------:R-:W-:Y:S05]  /*db00*/  BPT.TRAP 0x1 ;  /* 0x000000040000795c */ /* 0x000fea0000300000 */
[----:B------:R-:W-:-:S04]  /*db10*/  IMAD.MOV.U32 R3, RZ, RZ, 0x0 ;  /* 0x00000000ff037424 */ /* 0x000fc800078e00ff */
[----:B------:R-:W-:Y:S05]  /*db20*/  RET.REL.NODEC R2 `(matmul_kernel) ;  /* 0xffffff2402347950 */ /* 0x000fea0003c3ffff */
        .weak           $__internal_1_$__cuda_sm10x_tcgen05_guardrail_trap_phase_invalid_during_alloc
        .type           $__internal_1_$__cuda_sm10x_tcgen05_guardrail_trap_phase_invalid_during_alloc,@function
        .size           $__internal_1_$__cuda_sm10x_tcgen05_guardrail_trap_phase_invalid_during_alloc,($__internal_2_$__cuda_sm10x_tcgen05_guardrail_trap_unallocated_columns_being_dealloced - $__internal_1_$__cuda_sm10x_tcgen05_guardrail_trap_phase_invalid_during_alloc)
$__internal_1_$__cuda_sm10x_tcgen05_guardrail_trap_phase_invalid_during_alloc:
[----:B------:R-:W-:Y:S05]  /*db30*/  BPT.TRAP 0x1 ;  /* 0x000000040000795c */ /* 0x000fea0000300000 */
[----:B------:R-:W-:-:S04]  /*db40*/  IMAD.MOV.U32 R3, RZ, RZ, 0x0 ;  /* 0x00000000ff037424 */ /* 0x000fc800078e00ff */
[----:B------:R-:W-:Y:S05]  /*db50*/  RET.REL.NODEC R2 `(matmul_kernel) ;  /* 0xffffff2402287950 */ /* 0x000fea0003c3ffff */
        .weak           $__internal_2_$__cuda_sm10x_tcgen05_guardrail_trap_unallocated_columns_being_dealloced
        .type           $__internal_2_$__cuda_sm10x_tcgen05_guardrail_trap_unallocated_columns_being_dealloced,@function
        .size           $__internal_2_$__cuda_sm10x_tcgen05_guardrail_trap_unallocated_columns_being_dealloced,(.L_x_20 - $__internal_2_$__cuda_sm10x_tcgen05_guardrail_trap_unallocated_columns_being_dealloced)
$__internal_2_$__cuda_sm10x_tcgen05_guardrail_trap_unallocated_columns_being_dealloced:
[----:B------:R-:W-:Y:S05]  /*db60*/  BPT.TRAP 0x1 ;  /* 0x000000040000795c */ /* 0x000fea0000300000 */
[----:B------:R-:W-:-:S04]  /*db70*/  IMAD.MOV.U32 R3, RZ, RZ, 0x0 ;  /* 0x00000000ff037424 */ /* 0x000fc800078e00ff */
[----:B------:R-:W-:Y:S05]  /*db80*/  RET.REL.NODEC R2 `(matmul_kernel) ;  /* 0xffffff24021c7950 */ /* 0x000fea0003c3ffff */
.L_x_17:
[----:B------:R-:W-:-:S00]  /*db90*/  BRA `(.L_x_17) ;  /* 0xfffffffc00fc7947 */ /* 0x000fc0000383ffff */
[----:B------:R-:W-:-:S00]  /*dba0*/  NOP ;  /* 0x0000000000007918 */ /* 0x000fc00000000000 */
        /* <DEDUP_REMOVED lines=13> */
.L_x_20:


//--------------------- .nv.shared.matmul_kernel  --------------------------
	.section	.nv.shared.matmul_kernel,"aw",@nobits
	.sectionflags	@""
	.align	16
	.zero		1024


//--------------------- .nv.shared.reserved.0     --------------------------
	.section	.nv.shared.reserved.0,"aw",@nobits
	.align	8
	.weak		__nv_reservedSMEM_offset_0_alias
	.size		__nv_reservedSMEM_offset_0_alias, 0, 64
	.other		__nv_reservedSMEM_offset_0_alias,@"STO_CUDA_RESERVED_SHARED STV_DEFAULT"
__nv_reservedSMEM_offset_0_alias:
	.zero		0
.nv.shared.reserved.0:
	.zero		64
	.weak		__nv_reservedSMEM_allocation_phase
	.type		__nv_reservedSMEM_allocation_phase,@object
	.size		__nv_reservedSMEM_allocation_phase,(.L_0 - __nv_reservedSMEM_allocation_phase)
__nv_reservedSMEM_allocation_phase:
	.zero		1
.L_0:
	.zero		7
	.weak		__nv_reservedSMEM_devtool_atexit_pc
	.type		__nv_reservedSMEM_devtool_atexit_pc,@object
	.size		__nv_reservedSMEM_devtool_atexit_pc,(__nv_reservedSMEM_allocation_mask - __nv_reservedSMEM_devtool_atexit_pc)
__nv_reservedSMEM_devtool_atexit_pc:
	.zero		8
	.weak		__nv_reservedSMEM_allocation_mask
	.type		__nv_reservedSMEM_allocation_mask,@object
	.size		__nv_reservedSMEM_allocation_mask,(.L_2 - __nv_reservedSMEM_allocation_mask)
__nv_reservedSMEM_allocation_mask:
	.zero		4
.L_2:


//--------------------- .nv.constant0.matmul_kernel --------------------------
	.section	.nv.constant0.matmul_kernel,"a",@progbits
	.sectionflags	@""
	.align	4
.nv.constant0.matmul_kernel:
	.zero		976


//--------------------- SYMBOLS --------------------------

	.type		.nv.reservedSmem.offset0,@object
	.size		.nv.reservedSmem.offset0,0x4
	.type		.nv.reservedSmem.cap,@object
	.size		.nv.reservedSmem.cap,0x4
